// auto-generated by cutlass_sweep.sparse_gemm — config: {"arch": "sm_90", "cluster_m": 1, "cluster_n": 1, "dtype": "bf16", "tile_k": 64, "tile_m": 64, "tile_n": 256}
#include "cutlass/cutlass.h"
#include "cutlass/gemm/collective/collective_builder.hpp"
#include "cutlass/gemm/device/gemm_universal_adapter.h"
#include "cutlass/gemm/kernel/gemm_universal.hpp"
#include "cutlass/epilogue/collective/collective_builder.hpp"

using Elem = cutlass::bfloat16_t;
using Acc  = float;
using TileShape    = cute::Shape<cute::_64, cute::_256, cute::_64>;
using ClusterShape = cute::Shape<cute::_1, cute::_1, cute::_1>;

using CollectiveEpilogue = typename cutlass::epilogue::collective::CollectiveBuilder<
    cutlass::arch::Sm90, cutlass::arch::OpClassSparseTensorOp,
    TileShape, ClusterShape,
    cutlass::epilogue::collective::EpilogueTileAuto,
    Acc, Acc,
    Acc, cutlass::layout::ColumnMajor, 128 / cutlass::sizeof_bits<Acc>::value,
    Acc, cutlass::layout::ColumnMajor, 128 / cutlass::sizeof_bits<Acc>::value,
    cutlass::epilogue::collective::EpilogueScheduleAuto
  >::CollectiveOp;

using CollectiveMainloop = typename cutlass::gemm::collective::CollectiveBuilder<
    cutlass::arch::Sm90, cutlass::arch::OpClassSparseTensorOp,
    Elem, cutlass::layout::RowMajor, 128 / cutlass::sizeof_bits<Elem>::value,
    Elem, cutlass::layout::ColumnMajor, 128 / cutlass::sizeof_bits<Elem>::value,
    Acc,
    TileShape, ClusterShape,
    cutlass::gemm::collective::StageCountAutoCarveout<static_cast<int>(sizeof(typename CollectiveEpilogue::SharedStorage))>,
    cutlass::gemm::collective::KernelScheduleAuto
  >::CollectiveOp;

using GemmKernel = cutlass::gemm::kernel::GemmUniversal<
    cute::Shape<int,int,int,int>,
    CollectiveMainloop,
    CollectiveEpilogue
>;
using Gemm = cutlass::gemm::device::GemmUniversalAdapter<GemmKernel>;

auto* _anchor = &cutlass::device_kernel<GemmKernel>;


// ===== COMPILED SASS (sm_90a) =====

	.target	sm_90a

	.elftype	@"ET_EXEC"


//--------------------- .note.nv.tkinfo           --------------------------
	.section	.note.nv.tkinfo,"",@"SHT_NOTE"
	.sectionflags	@"SHF_NOTE_NV_TKINFO"
	.tkinfo
        /*0018*/ 	.word	0x00000002
        /*0030*/ 	.string	""
        /*0030*/ 	.string	"ptxas"
        /*0030*/ 	.string	"Cuda compilation tools, release 13.0, V13.0.88"
        /*0030*/ 	.string	"Build cuda_13.0.r13.0/compiler.36424714_0"
        /*0030*/ 	.string	"-arch sm_90a -m 64 "



//--------------------- .note.nv.cuinfo           --------------------------
	.section	.note.nv.cuinfo,"",@"SHT_NOTE"
	.sectionflags	@"SHF_NOTE_NV_CUINFO"
        /*0018*/ 	.short	0x0002
        /*001a*/ 	.short	0x005a
        /*001c*/ 	.short	0x0082
	.zero		2


//--------------------- .nv.info                  --------------------------
	.section	.nv.info,"",@"SHT_CUDA_INFO"
	.align	4


	//----- nvinfo : EIATTR_REGCOUNT
	.align		4
        /*0000*/ 	.byte	0x04, 0x2f
        /*0002*/ 	.short	(.L_12 - .L_11)
	.align		4
.L_11:
        /*0004*/ 	.word	index@(_ZN7cutlass13device_kernelINS_4gemm6kernel13GemmUniversalIN4cute5tupleIJiiiiEEENS1_10collective13CollectiveMmaINS1_40MainloopSm90TmaGmmaWarpSpecializedSparseILi6ENS5_IJNS4_1CILi1EEESB_SB_EEENS1_32KernelTmaWarpSpecializedPingpongEEENS5_IJNSA_ILi64EEENSA_ILi256EEESF_EEENS_10bfloat16_tENS5_IJNS4_6LayoutINS5_IJiNS5_IJNSA_ILi2EEEiEEEiEEENS5_IJlNS5_IJSB_SK_EEElEEEEENSJ_INS5_IJNS5_IJNS5_IJNSA_ILi8EEESK_NSA_ILi4EEEEEEiEEENS5_IJNS5_IJNSA_ILi16EEESK_SK_EEEiEEEiEEENS5_IJNS5_IJNS5_IJSF_SU_NSA_ILi1024EEEEEENSA_ILi4096EEEEEENS5_IJNS5_IJSB_NSA_ILi512EEENSA_ILi32EEEEEElEEElEEEEEEEESI_NS5_IJlSB_lEEENS4_8TiledMMAINS4_8MMA_AtomIJNS4_4SM904GMMA6SPARSE29GMMA_64x256x32_F32BF16BF16_SSILNS1D_5MajorE0ELS1G_0ELNS1D_7ScaleInE1ELS1H_1ELNS1D_9SparseSelE0EEEEEENSJ_ISC_NS5_IJNSA_ILi0EEES1L_S1L_EEEEENS5_IJNS4_10UnderscoreES1O_S1O_EEEEENS4_13SM90_TMA_LOADENS4_14ComposedLayoutINS4_7SwizzleILi2ELi4ELi3EEENS4_25smem_sparse_ptr_flag_bitsILi2ELi16EEENSJ_INS5_IJNS5_IJSB_SQ_EEENS5_IJSK_S13_EEEEEENS5_IJNS5_IJS1L_SF_EEESN_EEEEEEEvNS4_8identityES1R_NS1S_INS1T_ILi3ELi4ELi3EEENS4_18smem_ptr_flag_bitsILi16EEENSJ_INS5_IJSQ_SF_EEENS5_IJSF_SB_EEEEEEEvS24_EENS_8epilogue10collective6detail29Sm90TmaWarpSpecializedAdapterINS2E_15DefaultEpilogueIfNS5_IJSB_llEEES2I_NS2D_6thread17LinearCombinationIfLi1EffLNS2J_9ScaleType4KindE0ELNS_15FloatRoundStyleE2EfEENS1_15EpilogueDefaultEEEEEvvEEEEvNT_6ParamsE)
        /*0008*/ 	.word	0x000000a8


	//----- nvinfo : EIATTR_FRAME_SIZE
	.align		4
.L_12:
        /*000c*/ 	.byte	0x04, 0x11
        /*000e*/ 	.short	(.L_14 - .L_13)
	.align		4
.L_13:
        /*0010*/ 	.word	index@(_ZN7cutlass13device_kernelINS_4gemm6kernel13GemmUniversalIN4cute5tupleIJiiiiEEENS1_10collective13CollectiveMmaINS1_40MainloopSm90TmaGmmaWarpSpecializedSparseILi6ENS5_IJNS4_1CILi1EEESB_SB_EEENS1_32KernelTmaWarpSpecializedPingpongEEENS5_IJNSA_ILi64EEENSA_ILi256EEESF_EEENS_10bfloat16_tENS5_IJNS4_6LayoutINS5_IJiNS5_IJNSA_ILi2EEEiEEEiEEENS5_IJlNS5_IJSB_SK_EEElEEEEENSJ_INS5_IJNS5_IJNS5_IJNSA_ILi8EEESK_NSA_ILi4EEEEEEiEEENS5_IJNS5_IJNSA_ILi16EEESK_SK_EEEiEEEiEEENS5_IJNS5_IJNS5_IJSF_SU_NSA_ILi1024EEEEEENSA_ILi4096EEEEEENS5_IJNS5_IJSB_NSA_ILi512EEENSA_ILi32EEEEEElEEElEEEEEEEESI_NS5_IJlSB_lEEENS4_8TiledMMAINS4_8MMA_AtomIJNS4_4SM904GMMA6SPARSE29GMMA_64x256x32_F32BF16BF16_SSILNS1D_5MajorE0ELS1G_0ELNS1D_7ScaleInE1ELS1H_1ELNS1D_9SparseSelE0EEEEEENSJ_ISC_NS5_IJNSA_ILi0EEES1L_S1L_EEEEENS5_IJNS4_10UnderscoreES1O_S1O_EEEEENS4_13SM90_TMA_LOADENS4_14ComposedLayoutINS4_7SwizzleILi2ELi4ELi3EEENS4_25smem_sparse_ptr_flag_bitsILi2ELi16EEENSJ_INS5_IJNS5_IJSB_SQ_EEENS5_IJSK_S13_EEEEEENS5_IJNS5_IJS1L_SF_EEESN_EEEEEEEvNS4_8identityES1R_NS1S_INS1T_ILi3ELi4ELi3EEENS4_18smem_ptr_flag_bitsILi16EEENSJ_INS5_IJSQ_SF_EEENS5_IJSF_SB_EEEEEEEvS24_EENS_8epilogue10collective6detail29Sm90TmaWarpSpecializedAdapterINS2E_15DefaultEpilogueIfNS5_IJSB_llEEES2I_NS2D_6thread17LinearCombinationIfLi1EffLNS2J_9ScaleType4KindE0ELNS_15FloatRoundStyleE2EfEENS1_15EpilogueDefaultEEEEEvvEEEEvNT_6ParamsE)
        /*0014*/ 	.word	0x00000000


	//----- nvinfo : EIATTR_MIN_STACK_SIZE
	.align		4
.L_14:
        /*0018*/ 	.byte	0x04, 0x12
        /*001a*/ 	.short	(.L_16 - .L_15)
	.align		4
.L_15:
        /*001c*/ 	.word	index@(_ZN7cutlass13device_kernelINS_4gemm6kernel13GemmUniversalIN4cute5tupleIJiiiiEEENS1_10collective13CollectiveMmaINS1_40MainloopSm90TmaGmmaWarpSpecializedSparseILi6ENS5_IJNS4_1CILi1EEESB_SB_EEENS1_32KernelTmaWarpSpecializedPingpongEEENS5_IJNSA_ILi64EEENSA_ILi256EEESF_EEENS_10bfloat16_tENS5_IJNS4_6LayoutINS5_IJiNS5_IJNSA_ILi2EEEiEEEiEEENS5_IJlNS5_IJSB_SK_EEElEEEEENSJ_INS5_IJNS5_IJNS5_IJNSA_ILi8EEESK_NSA_ILi4EEEEEEiEEENS5_IJNS5_IJNSA_ILi16EEESK_SK_EEEiEEEiEEENS5_IJNS5_IJNS5_IJSF_SU_NSA_ILi1024EEEEEENSA_ILi4096EEEEEENS5_IJNS5_IJSB_NSA_ILi512EEENSA_ILi32EEEEEElEEElEEEEEEEESI_NS5_IJlSB_lEEENS4_8TiledMMAINS4_8MMA_AtomIJNS4_4SM904GMMA6SPARSE29GMMA_64x256x32_F32BF16BF16_SSILNS1D_5MajorE0ELS1G_0ELNS1D_7ScaleInE1ELS1H_1ELNS1D_9SparseSelE0EEEEEENSJ_ISC_NS5_IJNSA_ILi0EEES1L_S1L_EEEEENS5_IJNS4_10UnderscoreES1O_S1O_EEEEENS4_13SM90_TMA_LOADENS4_14ComposedLayoutINS4_7SwizzleILi2ELi4ELi3EEENS4_25smem_sparse_ptr_flag_bitsILi2ELi16EEENSJ_INS5_IJNS5_IJSB_SQ_EEENS5_IJSK_S13_EEEEEENS5_IJNS5_IJS1L_SF_EEESN_EEEEEEEvNS4_8identityES1R_NS1S_INS1T_ILi3ELi4ELi3EEENS4_18smem_ptr_flag_bitsILi16EEENSJ_INS5_IJSQ_SF_EEENS5_IJSF_SB_EEEEEEEvS24_EENS_8epilogue10collective6detail29Sm90TmaWarpSpecializedAdapterINS2E_15DefaultEpilogueIfNS5_IJSB_llEEES2I_NS2D_6thread17LinearCombinationIfLi1EffLNS2J_9ScaleType4KindE0ELNS_15FloatRoundStyleE2EfEENS1_15EpilogueDefaultEEEEEvvEEEEvNT_6ParamsE)
        /*0020*/ 	.word	0x00000000
.L_16:


//--------------------- .nv.compat                --------------------------
	.section	.nv.compat,"",@"SHT_CUDA_COMPAT_INFO"
	.align	4
        /*0000*/ 	.byte	0x02, 0x09, 0x01, 0x00, 0x02, 0x02, 0x04, 0x00, 0x02, 0x05, 0x05, 0x00, 0x03, 0x07, 0x01, 0x01
        /*0010*/ 	.byte	0x02, 0x03, 0x01, 0x00, 0x02, 0x06, 0x01, 0x00, 0x04, 0x0b, 0x08, 0x00, 0x00, 0x00, 0x00, 0x00
        /*0020*/ 	.byte	0x00, 0x00, 0x00, 0x00


//--------------------- .nv.info._ZN7cutlass13device_kernelINS_4gemm6kernel13GemmUniversalIN4cute5tupleIJiiiiEEENS1_10collective13CollectiveMmaINS1_40MainloopSm90TmaGmmaWarpSpecializedSparseILi6ENS5_IJNS4_1CILi1EEESB_SB_EEENS1_32KernelTmaWarpSpecializedPingpongEEENS5_IJNSA_ILi64EEENSA_ILi256EEESF_EEENS_10bfloat16_tENS5_IJNS4_6LayoutINS5_IJiNS5_IJNSA_ILi2EEEiEEEiEEENS5_IJlNS5_IJSB_SK_EEElEEEEENSJ_INS5_IJNS5_IJNS5_IJNSA_ILi8EEESK_NSA_ILi4EEEEEEiEEENS5_IJNS5_IJNSA_ILi16EEESK_SK_EEEiEEEiEEENS5_IJNS5_IJNS5_IJSF_SU_NSA_ILi1024EEEEEENSA_ILi4096EEEEEENS5_IJNS5_IJSB_NSA_ILi512EEENSA_ILi32EEEEEElEEElEEEEEEEESI_NS5_IJlSB_lEEENS4_8TiledMMAINS4_8MMA_AtomIJNS4_4SM904GMMA6SPARSE29GMMA_64x256x32_F32BF16BF16_SSILNS1D_5MajorE0ELS1G_0ELNS1D_7ScaleInE1ELS1H_1ELNS1D_9SparseSelE0EEEEEENSJ_ISC_NS5_IJNSA_ILi0EEES1L_S1L_EEEEENS5_IJNS4_10UnderscoreES1O_S1O_EEEEENS4_13SM90_TMA_LOADENS4_14ComposedLayoutINS4_7SwizzleILi2ELi4ELi3EEENS4_25smem_sparse_ptr_flag_bitsILi2ELi16EEENSJ_INS5_IJNS5_IJSB_SQ_EEENS5_IJSK_S13_EEEEEENS5_IJNS5_IJS1L_SF_EEESN_EEEEEEEvNS4_8identityES1R_NS1S_INS1T_ILi3ELi4ELi3EEENS4_18smem_ptr_flag_bitsILi16EEENSJ_INS5_IJSQ_SF_EEENS5_IJSF_SB_EEEEEEEvS24_EENS_8epilogue10collective6detail29Sm90TmaWarpSpecializedAdapterINS2E_15DefaultEpilogueIfNS5_IJSB_llEEES2I_NS2D_6thread17LinearCombinationIfLi1EffLNS2J_9ScaleType4KindE0ELNS_15FloatRoundStyleE2EfEENS1_15EpilogueDefaultEEEEEvvEEEEvNT_6ParamsE --------------------------
	.section	.nv.info._ZN7cutlass13device_kernelINS_4gemm6kernel13GemmUniversalIN4cute5tupleIJiiiiEEENS1_10collective13CollectiveMmaINS1_40MainloopSm90TmaGmmaWarpSpecializedSparseILi6ENS5_IJNS4_1CILi1EEESB_SB_EEENS1_32KernelTmaWarpSpecializedPingpongEEENS5_IJNSA_ILi64EEENSA_ILi256EEESF_EEENS_10bfloat16_tENS5_IJNS4_6LayoutINS5_IJiNS5_IJNSA_ILi2EEEiEEEiEEENS5_IJlNS5_IJSB_SK_EEElEEEEENSJ_INS5_IJNS5_IJNS5_IJNSA_ILi8EEESK_NSA_ILi4EEEEEEiEEENS5_IJNS5_IJNSA_ILi16EEESK_SK_EEEiEEEiEEENS5_IJNS5_IJNS5_IJSF_SU_NSA_ILi1024EEEEEENSA_ILi4096EEEEEENS5_IJNS5_IJSB_NSA_ILi512EEENSA_ILi32EEEEEElEEElEEEEEEEESI_NS5_IJlSB_lEEENS4_8TiledMMAINS4_8MMA_AtomIJNS4_4SM904GMMA6SPARSE29GMMA_64x256x32_F32BF16BF16_SSILNS1D_5MajorE0ELS1G_0ELNS1D_7ScaleInE1ELS1H_1ELNS1D_9SparseSelE0EEEEEENSJ_ISC_NS5_IJNSA_ILi0EEES1L_S1L_EEEEENS5_IJNS4_10UnderscoreES1O_S1O_EEEEENS4_13SM90_TMA_LOADENS4_14ComposedLayoutINS4_7SwizzleILi2ELi4ELi3EEENS4_25smem_sparse_ptr_flag_bitsILi2ELi16EEENSJ_INS5_IJNS5_IJSB_SQ_EEENS5_IJSK_S13_EEEEEENS5_IJNS5_IJS1L_SF_EEESN_EEEEEEEvNS4_8identityES1R_NS1S_INS1T_ILi3ELi4ELi3EEENS4_18smem_ptr_flag_bitsILi16EEENSJ_INS5_IJSQ_SF_EEENS5_IJSF_SB_EEEEEEEvS24_EENS_8epilogue10collective6detail29Sm90TmaWarpSpecializedAdapterINS2E_15DefaultEpilogueIfNS5_IJSB_llEEES2I_NS2D_6thread17LinearCombinationIfLi1EffLNS2J_9ScaleType4KindE0ELNS_15FloatRoundStyleE2EfEENS1_15EpilogueDefaultEEEEEvvEEEEvNT_6ParamsE,"",@"SHT_CUDA_INFO"
	.sectionflags	@""
	.align	4


	//----- nvinfo : EIATTR_CUDA_API_VERSION
	.align		4
        /*0000*/ 	.byte	0x04, 0x37
        /*0002*/ 	.short	(.L_18 - .L_17)
.L_17:
        /*0004*/ 	.word	0x00000082


	//----- nvinfo : EIATTR_KPARAM_INFO
	.align		4
.L_18:
        /*0008*/ 	.byte	0x04, 0x17
        /*000a*/ 	.short	(.L_20 - .L_19)
.L_19:
        /*000c*/ 	.word	0x00000000
        /*0010*/ 	.short	0x0000
        /*0012*/ 	.short	0x0070
        /*0014*/ 	.byte	0x00, 0xf0, 0x01, 0x14


	//----- nvinfo : EIATTR_SPARSE_MMA_MASK
	.align		4
.L_20:
        /*0018*/ 	.byte	0x03, 0x50
        /*001a*/ 	.short	0x0002


	//----- nvinfo : EIATTR_MAXREG_COUNT
	.align		4
        /*001c*/ 	.byte	0x03, 0x1b
        /*001e*/ 	.short	0x00a8


	//----- nvinfo : EIATTR_NUM_BARRIERS
	.align		4
        /*0020*/ 	.byte	0x02, 0x4c
        /*0022*/ 	.byte	0x01
	.zero		1


	//----- nvinfo : EIATTR_MERCURY_ISA_VERSION
	.align		4
        /*0024*/ 	.byte	0x03, 0x5f
        /*0026*/ 	.short	0x0101


	//----- nvinfo : EIATTR_INT_WARP_WIDE_INSTR_OFFSETS
	.align		4
        /*0028*/ 	.byte	0x04, 0x31
        /*002a*/ 	.short	(.L_22 - .L_21)


	//   ....[0]....
.L_21:
        /*002c*/ 	.word	0x00000490


	//   ....[1]....
        /*0030*/ 	.word	0x000004b0


	//   ....[2]....
        /*0034*/ 	.word	0x00000530


	//   ....[3]....
        /*0038*/ 	.word	0x00000540


	//   ....[4]....
        /*003c*/ 	.word	0x00000550


	//   ....[5]....
        /*0040*/ 	.word	0x00000570


	//   ....[6]....
        /*0044*/ 	.word	0x000005c0


	//   ....[7]....
        /*0048*/ 	.word	0x000005e0


	//----- nvinfo : EIATTR_COOP_GROUP_MASK_REGIDS
	.align		4
.L_22:
        /*004c*/ 	.byte	0x04, 0x29
        /*004e*/ 	.short	(.L_24 - .L_23)


	//   ....[0]....
.L_23:
        /*0050*/ 	.word	0xffffffff


	//   ....[1]....
        /*0054*/ 	.word	0xffffffff


	//   ....[2]....
        /*0058*/ 	.word	0xffffffff


	//   ....[3]....
        /*005c*/ 	.word	0xffffffff


	//   ....[4]....
        /*0060*/ 	.word	0xffffffff


	//   ....[5]....
        /*0064*/ 	.word	0xffffffff


	//----- nvinfo : EIATTR_COOP_GROUP_INSTR_OFFSETS
	.align		4
.L_24:
        /*0068*/ 	.byte	0x04, 0x28
        /*006a*/ 	.short	(.L_26 - .L_25)


	//   ....[0]....
.L_25:
        /*006c*/ 	.word	0x00000060


	//   ....[1]....
        /*0070*/ 	.word	0x00000070


	//   ....[2]....
        /*0074*/ 	.word	0x00000160


	//   ....[3]....
        /*0078*/ 	.word	0x00000330


	//   ....[4]....
        /*007c*/ 	.word	0x00000370


	//   ....[5]....
        /*0080*/ 	.word	0x000003b0


	//----- nvinfo : EIATTR_REG_RECONFIG
	.align		4
.L_26:
        /*0084*/ 	.byte	0x01, 0x54
	.zero		2


	//----- nvinfo : EIATTR_MBARRIER_INSTR_OFFSETS
	.align		4
        /*0088*/ 	.byte	0x04, 0x39
        /*008a*/ 	.short	(.L_28 - .L_27)


	//   ....[0]....
.L_27:
        /*008c*/ 	.word	0x00000260
        /*0090*/ 	.word	0x000000ff
        /*0094*/ 	.word	0x00000000
        /*0098*/ 	.short	0x0100
        /*009a*/ 	.byte	0x08
	.zero		1


	//   ....[1]....
        /*009c*/ 	.word	0x00000270
        /*00a0*/ 	.word	0x000000ff
        /*00a4*/ 	.word	0x00000030
        /*00a8*/ 	.short	0x0100
        /*00aa*/ 	.byte	0x08
	.zero		1


	//   ....[2]....
        /*00ac*/ 	.word	0x00000280
        /*00b0*/ 	.word	0x000000ff
        /*00b4*/ 	.word	0x00000008
        /*00b8*/ 	.short	0x0100
        /*00ba*/ 	.byte	0x08
	.zero		1


	//   ....[3]....
        /*00bc*/ 	.word	0x00000290
        /*00c0*/ 	.word	0x000000ff
        /*00c4*/ 	.word	0x00000038
        /*00c8*/ 	.short	0x0100
        /*00ca*/ 	.byte	0x08
	.zero		1


	//   ....[4]....
        /*00cc*/ 	.word	0x000002a0
        /*00d0*/ 	.word	0x000000ff
        /*00d4*/ 	.word	0x00000010
        /*00d8*/ 	.short	0x0100
        /*00da*/ 	.byte	0x08
	.zero		1


	//   ....[5]....
        /*00dc*/ 	.word	0x000002b0
        /*00e0*/ 	.word	0x000000ff
        /*00e4*/ 	.word	0x00000040
        /*00e8*/ 	.short	0x0100
        /*00ea*/ 	.byte	0x08
	.zero		1


	//   ....[6]....
        /*00ec*/ 	.word	0x000002c0
        /*00f0*/ 	.word	0x000000ff
        /*00f4*/ 	.word	0x00000018
        /*00f8*/ 	.short	0x0100
        /*00fa*/ 	.byte	0x08
	.zero		1


	//   ....[7]....
        /*00fc*/ 	.word	0x000002d0
        /*0100*/ 	.word	0x000000ff
        /*0104*/ 	.word	0x00000048
        /*0108*/ 	.short	0x0100
        /*010a*/ 	.byte	0x08
	.zero		1


	//   ....[8]....
        /*010c*/ 	.word	0x000002e0
        /*0110*/ 	.word	0x000000ff
        /*0114*/ 	.word	0x00000020
        /*0118*/ 	.short	0x0100
        /*011a*/ 	.byte	0x08
	.zero		1


	//   ....[9]....
        /*011c*/ 	.word	0x000002f0
        /*0120*/ 	.word	0x000000ff
        /*0124*/ 	.word	0x00000050
        /*0128*/ 	.short	0x0100
        /*012a*/ 	.byte	0x08
	.zero		1


	//   ....[10]....
        /*012c*/ 	.word	0x00000300
        /*0130*/ 	.word	0x000000ff
        /*0134*/ 	.word	0x00000028
        /*0138*/ 	.short	0x0100
        /*013a*/ 	.byte	0x08
	.zero		1


	//   ....[11]....
        /*013c*/ 	.word	0x00000310
        /*0140*/ 	.word	0x000000ff
        /*0144*/ 	.word	0x00000058
        /*0148*/ 	.short	0x0100
        /*014a*/ 	.byte	0x08
	.zero		1


	//   ....[12]....
        /*014c*/ 	.word	0x00000620
        /*0150*/ 	.word	0x000000ff
        /*0154*/ 	.word	0x00000090
        /*0158*/ 	.short	0x0100
        /*015a*/ 	.byte	0x08
	.zero		1


	//   ....[13]....
        /*015c*/ 	.word	0x00000690
        /*0160*/ 	.word	0x000000ff
        /*0164*/ 	.word	0x00000098
        /*0168*/ 	.short	0x0100
        /*016a*/ 	.byte	0x08
	.zero		1


	//   ....[14]....
        /*016c*/ 	.word	0x000006b0
        /*0170*/ 	.word	0x000000ff
        /*0174*/ 	.word	0x00000070
        /*0178*/ 	.short	0x0100
        /*017a*/ 	.byte	0x09
	.zero		1


	//   ....[15]....
        /*017c*/ 	.word	0x000006c0
        /*0180*/ 	.word	0x000000ff
        /*0184*/ 	.word	0x00000078
        /*0188*/ 	.short	0x0100
        /*018a*/ 	.byte	0x09
	.zero		1


	//   ....[16]....
        /*018c*/ 	.word	0x000006d0
        /*0190*/ 	.word	0x000000ff
        /*0194*/ 	.word	0x00000080
        /*0198*/ 	.short	0x0100
        /*019a*/ 	.byte	0x09
	.zero		1


	//   ....[17]....
        /*019c*/ 	.word	0x000006e0
        /*01a0*/ 	.word	0x000000ff
        /*01a4*/ 	.word	0x00000088
        /*01a8*/ 	.short	0x0100
        /*01aa*/ 	.byte	0x09
	.zero		1


	//   ....[18]....
        /*01ac*/ 	.word	0x000014e0
        /*01b0*/ 	.word	0x000000ff
        /*01b4*/ 	.word	0xfffffff8
        /*01b8*/ 	.short	0x010a
        /*01ba*/ 	.byte	0x0c
	.zero		1


	//   ....[19]....
        /*01bc*/ 	.word	0x000019b0
        /*01c0*/ 	.word	0x000000ff
        /*01c4*/ 	.word	0x00000000
        /*01c8*/ 	.short	0x010a
        /*01ca*/ 	.byte	0x08
	.zero		1


	//   ....[20]....
        /*01cc*/ 	.word	0x00001a10
        /*01d0*/ 	.word	0x000000ff
        /*01d4*/ 	.word	0x00000000
        /*01d8*/ 	.short	0x010a
        /*01da*/ 	.byte	0x08
	.zero		1


	//   ....[21]....
        /*01dc*/ 	.word	0x00001bf0
        /*01e0*/ 	.word	0x000000ff
        /*01e4*/ 	.word	0x00000000
        /*01e8*/ 	.short	0x0101
        /*01ea*/ 	.byte	0x08
	.zero		1


	//   ....[22]....
        /*01ec*/ 	.word	0x00001d70
        /*01f0*/ 	.word	0x00000013
        /*01f4*/ 	.word	0x00000000
        /*01f8*/ 	.short	0x0101
        /*01fa*/ 	.byte	0x13
	.zero		1


	//   ....[23]....
        /*01fc*/ 	.word	0x00001dc0
        /*0200*/ 	.word	0x000000ff
        /*0204*/ 	.word	0x00000008
        /*0208*/ 	.short	0x010a
        /*020a*/ 	.byte	0x0c
	.zero		1


	//   ....[24]....
        /*020c*/ 	.word	0x0000b1a0
        /*0210*/ 	.word	0x00000004
        /*0214*/ 	.word	0x00000000
        /*0218*/ 	.short	0x0101
        /*021a*/ 	.byte	0x13
	.zero		1


	//   ....[25]....
        /*021c*/ 	.word	0x0000ba90
        /*0220*/ 	.word	0x00000012
        /*0224*/ 	.word	0x00000030
        /*0228*/ 	.short	0x010a
        /*022a*/ 	.byte	0x3f
	.zero		1


	//   ....[26]....
        /*022c*/ 	.word	0x0000bed0
        /*0230*/ 	.word	0x0000000a
        /*0234*/ 	.word	0x00000098
        /*0238*/ 	.short	0x0101
        /*023a*/ 	.byte	0x3f
	.zero		1


	//   ....[27]....
        /*023c*/ 	.word	0x0000c630
        /*0240*/ 	.word	0x00000005
        /*0244*/ 	.word	0x00000000
        /*0248*/ 	.short	0x010a
        /*024a*/ 	.byte	0x3f
	.zero		1


	//   ....[28]....
        /*024c*/ 	.word	0x0000c6b0
        /*0250*/ 	.word	0x00000007
        /*0254*/ 	.word	0x00000000
        /*0258*/ 	.short	0x010a
        /*025a*/ 	.byte	0x3f
	.zero		1


	//   ....[29]....
        /*025c*/ 	.word	0x0000c740
        /*0260*/ 	.word	0x00000006
        /*0264*/ 	.word	0x00000000
        /*0268*/ 	.short	0x010a
        /*026a*/ 	.byte	0x3f
	.zero		1


	//   ....[30]....
        /*026c*/ 	.word	0x0000c7d0
        /*0270*/ 	.word	0x00000009
        /*0274*/ 	.word	0x00000000
        /*0278*/ 	.short	0x010a
        /*027a*/ 	.byte	0x3f
	.zero		1


	//   ....[31]....
        /*027c*/ 	.word	0x0000c860
        /*0280*/ 	.word	0x00000006
        /*0284*/ 	.word	0x00000000
        /*0288*/ 	.short	0x010a
        /*028a*/ 	.byte	0x3f
	.zero		1


	//   ....[32]....
        /*028c*/ 	.word	0x0000c8f0
        /*0290*/ 	.word	0x00000003
        /*0294*/ 	.word	0x00000000
        /*0298*/ 	.short	0x010a
        /*029a*/ 	.byte	0x3f
	.zero		1


	//   ....[33]....
        /*029c*/ 	.word	0x0000c960
        /*02a0*/ 	.word	0x00000013
        /*02a4*/ 	.word	0xfffffff8
        /*02a8*/ 	.short	0x010a
        /*02aa*/ 	.byte	0x3f
	.zero		1


	//   ....[34]....
        /*02ac*/ 	.word	0x0000c9c0
        /*02b0*/ 	.word	0x00000015
        /*02b4*/ 	.word	0x00000000
        /*02b8*/ 	.short	0x010a
        /*02ba*/ 	.byte	0x3f
	.zero		1


	//   ....[35]....
        /*02bc*/ 	.word	0x0000ca20
        /*02c0*/ 	.word	0x00000013
        /*02c4*/ 	.word	0x00000008
        /*02c8*/ 	.short	0x010a
        /*02ca*/ 	.byte	0x3f
	.zero		1


	//   ....[36]....
        /*02cc*/ 	.word	0x0000caf0
        /*02d0*/ 	.word	0x00000012
        /*02d4*/ 	.word	0x00000030
        /*02d8*/ 	.short	0x010a
        /*02da*/ 	.byte	0x3f
	.zero		1


	//   ....[37]....
        /*02dc*/ 	.word	0x0000cbd0
        /*02e0*/ 	.word	0x00000005
        /*02e4*/ 	.word	0x00000000
        /*02e8*/ 	.short	0x010a
        /*02ea*/ 	.byte	0x3f
	.zero		1


	//   ....[38]....
        /*02ec*/ 	.word	0x0000cc20
        /*02f0*/ 	.word	0x00000007
        /*02f4*/ 	.word	0x00000000
        /*02f8*/ 	.short	0x010a
        /*02fa*/ 	.byte	0x3f
	.zero		1


	//   ....[39]....
        /*02fc*/ 	.word	0x0000cc70
        /*0300*/ 	.word	0x00000006
        /*0304*/ 	.word	0x00000000
        /*0308*/ 	.short	0x010a
        /*030a*/ 	.byte	0x3f
	.zero		1


	//   ....[40]....
        /*030c*/ 	.word	0x0000ccc0
        /*0310*/ 	.word	0x00000009
        /*0314*/ 	.word	0x00000000
        /*0318*/ 	.short	0x010a
        /*031a*/ 	.byte	0x3f
	.zero		1


	//   ....[41]....
        /*031c*/ 	.word	0x0000cd10
        /*0320*/ 	.word	0x00000006
        /*0324*/ 	.word	0x00000000
        /*0328*/ 	.short	0x010a
        /*032a*/ 	.byte	0x3f
	.zero		1


	//----- nvinfo : EIATTR_NUM_MBARRIERS
	.align		4
.L_28:
        /*032c*/ 	.byte	0x03, 0x38
        /*032e*/ 	.short	0x0012


	//----- nvinfo : EIATTR_EXIT_INSTR_OFFSETS
	.align		4
        /*0330*/ 	.byte	0x04, 0x1c
        /*0332*/ 	.short	(.L_30 - .L_29)


	//   ....[0]....
.L_29:
        /*0334*/ 	.word	0x000011c0


	//   ....[1]....
        /*0338*/ 	.word	0x00001220


	//   ....[2]....
        /*033c*/ 	.word	0x0000b7b0


	//   ....[3]....
        /*0340*/ 	.word	0x0000b7e0


	//   ....[4]....
        /*0344*/ 	.word	0x0000c940


	//----- nvinfo : EIATTR_MAX_THREADS
	.align		4
.L_30:
        /*0348*/ 	.byte	0x04, 0x05
        /*034a*/ 	.short	(.L_32 - .L_31)
.L_31:
        /*034c*/ 	.word	0x00000180
        /*0350*/ 	.word	0x00000001
        /*0354*/ 	.word	0x00000001


	//----- nvinfo : EIATTR_CRS_STACK_SIZE
	.align		4
.L_32:
        /*0358*/ 	.byte	0x04, 0x1e
        /*035a*/ 	.short	(.L_34 - .L_33)
.L_33:
        /*035c*/ 	.word	0x00000000


	//----- nvinfo : EIATTR_CBANK_PARAM_SIZE
	.align		4
.L_34:
        /*0360*/ 	.byte	0x03, 0x19
        /*0362*/ 	.short	0x0570


	//----- nvinfo : EIATTR_PARAM_CBANK
	.align		4
        /*0364*/ 	.byte	0x04, 0x0a
        /*0366*/ 	.short	(.L_36 - .L_35)
	.align		4
.L_35:
        /*0368*/ 	.word	index@(.nv.constant0._ZN7cutlass13device_kernelINS_4gemm6kernel13GemmUniversalIN4cute5tupleIJiiiiEEENS1_10collective13CollectiveMmaINS1_40MainloopSm90TmaGmmaWarpSpecializedSparseILi6ENS5_IJNS4_1CILi1EEESB_SB_EEENS1_32KernelTmaWarpSpecializedPingpongEEENS5_IJNSA_ILi64EEENSA_ILi256EEESF_EEENS_10bfloat16_tENS5_IJNS4_6LayoutINS5_IJiNS5_IJNSA_ILi2EEEiEEEiEEENS5_IJlNS5_IJSB_SK_EEElEEEEENSJ_INS5_IJNS5_IJNS5_IJNSA_ILi8EEESK_NSA_ILi4EEEEEEiEEENS5_IJNS5_IJNSA_ILi16EEESK_SK_EEEiEEEiEEENS5_IJNS5_IJNS5_IJSF_SU_NSA_ILi1024EEEEEENSA_ILi4096EEEEEENS5_IJNS5_IJSB_NSA_ILi512EEENSA_ILi32EEEEEElEEElEEEEEEEESI_NS5_IJlSB_lEEENS4_8TiledMMAINS4_8MMA_AtomIJNS4_4SM904GMMA6SPARSE29GMMA_64x256x32_F32BF16BF16_SSILNS1D_5MajorE0ELS1G_0ELNS1D_7ScaleInE1ELS1H_1ELNS1D_9SparseSelE0EEEEEENSJ_ISC_NS5_IJNSA_ILi0EEES1L_S1L_EEEEENS5_IJNS4_10UnderscoreES1O_S1O_EEEEENS4_13SM90_TMA_LOADENS4_14ComposedLayoutINS4_7SwizzleILi2ELi4ELi3EEENS4_25smem_sparse_ptr_flag_bitsILi2ELi16EEENSJ_INS5_IJNS5_IJSB_SQ_EEENS5_IJSK_S13_EEEEEENS5_IJNS5_IJS1L_SF_EEESN_EEEEEEEvNS4_8identityES1R_NS1S_INS1T_ILi3ELi4ELi3EEENS4_18smem_ptr_flag_bitsILi16EEENSJ_INS5_IJSQ_SF_EEENS5_IJSF_SB_EEEEEEEvS24_EENS_8epilogue10collective6detail29Sm90TmaWarpSpecializedAdapterINS2E_15DefaultEpilogueIfNS5_IJSB_llEEES2I_NS2D_6thread17LinearCombinationIfLi1EffLNS2J_9ScaleType4KindE0ELNS_15FloatRoundStyleE2EfEENS1_15EpilogueDefaultEEEEEvvEEEEvNT_6ParamsE)
        /*036c*/ 	.short	0x0210
        /*036e*/ 	.short	0x0570


	//----- nvinfo : EIATTR_SW_WAR
	.align		4
.L_36:
        /*0370*/ 	.byte	0x04, 0x36
        /*0372*/ 	.short	(.L_38 - .L_37)
.L_37:
        /*0374*/ 	.word	0x00000008
.L_38:


//--------------------- .nv.callgraph             --------------------------
	.section	.nv.callgraph,"",@"SHT_CUDA_CALLGRAPH"
	.align	4
	.sectionentsize	8
	.align		4
        /*0000*/ 	.word	0x00000000
	.align		4
        /*0004*/ 	.word	0xffffffff
	.align		4
        /*0008*/ 	.word	0x00000000
	.align		4
        /*000c*/ 	.word	0xfffffffe
	.align		4
        /*0010*/ 	.word	0x00000000
	.align		4
        /*0014*/ 	.word	0xfffffffd
	.align		4
        /*0018*/ 	.word	0x00000000
	.align		4
        /*001c*/ 	.word	0xfffffffc


//--------------------- .nv.constant4             --------------------------
	.section	.nv.constant4,"a",@progbits
	.align	8
	.align		8
.nv.constant4:
        /*0000*/ 	.dword	_ZN39_INTERNAL_e320dba2_4_k_cu_e9da9103_30214cuda3std3__45__cpo5beginE
	.align		8
        /*0008*/ 	.dword	_ZN39_INTERNAL_e320dba2_4_k_cu_e9da9103_30214cuda3std3__45__cpo3endE
	.align		8
        /*0010*/ 	.dword	_ZN39_INTERNAL_e320dba2_4_k_cu_e9da9103_30214cuda3std3__45__cpo6cbeginE
	.align		8
        /*0018*/ 	.dword	_ZN39_INTERNAL_e320dba2_4_k_cu_e9da9103_30214cuda3std3__45__cpo4cendE
	.align		8
        /*0020*/ 	.dword	_ZN39_INTERNAL_e320dba2_4_k_cu_e9da9103_30214cuda3std3__441_GLOBAL__N__e320dba2_4_k_cu_e9da9103_30216ignoreE
	.align		8
        /*0028*/ 	.dword	_ZN39_INTERNAL_e320dba2_4_k_cu_e9da9103_30214cuda3std3__419piecewise_constructE
	.align		8
        /*0030*/ 	.dword	_ZN39_INTERNAL_e320dba2_4_k_cu_e9da9103_30214cuda3std3__48in_placeE
	.align		8
        /*0038*/ 	.dword	_ZN39_INTERNAL_e320dba2_4_k_cu_e9da9103_30214cuda3std6ranges3__45__cpo4swapE
	.align		8
        /*0040*/ 	.dword	_ZN39_INTERNAL_e320dba2_4_k_cu_e9da9103_30214cuda3std6ranges3__45__cpo9iter_moveE
	.align		8
        /*0048*/ 	.dword	_ZN39_INTERNAL_e320dba2_4_k_cu_e9da9103_30214cute7productE
	.align		8
        /*0050*/ 	.dword	_ZN39_INTERNAL_e320dba2_4_k_cu_e9da9103_30214cute1_E


//--------------------- .text._ZN7cutlass13device_kernelINS_4gemm6kernel13GemmUniversalIN4cute5tupleIJiiiiEEENS1_10collective13CollectiveMmaINS1_40MainloopSm90TmaGmmaWarpSpecializedSparseILi6ENS5_IJNS4_1CILi1EEESB_SB_EEENS1_32KernelTmaWarpSpecializedPingpongEEENS5_IJNSA_ILi64EEENSA_ILi256EEESF_EEENS_10bfloat16_tENS5_IJNS4_6LayoutINS5_IJiNS5_IJNSA_ILi2EEEiEEEiEEENS5_IJlNS5_IJSB_SK_EEElEEEEENSJ_INS5_IJNS5_IJNS5_IJNSA_ILi8EEESK_NSA_ILi4EEEEEEiEEENS5_IJNS5_IJNSA_ILi16EEESK_SK_EEEiEEEiEEENS5_IJNS5_IJNS5_IJSF_SU_NSA_ILi1024EEEEEENSA_ILi4096EEEEEENS5_IJNS5_IJSB_NSA_ILi512EEENSA_ILi32EEEEEElEEElEEEEEEEESI_NS5_IJlSB_lEEENS4_8TiledMMAINS4_8MMA_AtomIJNS4_4SM904GMMA6SPARSE29GMMA_64x256x32_F32BF16BF16_SSILNS1D_5MajorE0ELS1G_0ELNS1D_7ScaleInE1ELS1H_1ELNS1D_9SparseSelE0EEEEEENSJ_ISC_NS5_IJNSA_ILi0EEES1L_S1L_EEEEENS5_IJNS4_10UnderscoreES1O_S1O_EEEEENS4_13SM90_TMA_LOADENS4_14ComposedLayoutINS4_7SwizzleILi2ELi4ELi3EEENS4_25smem_sparse_ptr_flag_bitsILi2ELi16EEENSJ_INS5_IJNS5_IJSB_SQ_EEENS5_IJSK_S13_EEEEEENS5_IJNS5_IJS1L_SF_EEESN_EEEEEEEvNS4_8identityES1R_NS1S_INS1T_ILi3ELi4ELi3EEENS4_18smem_ptr_flag_bitsILi16EEENSJ_INS5_IJSQ_SF_EEENS5_IJSF_SB_EEEEEEEvS24_EENS_8epilogue10collective6detail29Sm90TmaWarpSpecializedAdapterINS2E_15DefaultEpilogueIfNS5_IJSB_llEEES2I_NS2D_6thread17LinearCombinationIfLi1EffLNS2J_9ScaleType4KindE0ELNS_15FloatRoundStyleE2EfEENS1_15EpilogueDefaultEEEEEvvEEEEvNT_6ParamsE --------------------------
	.section	.text._ZN7cutlass13device_kernelINS_4gemm6kernel13GemmUniversalIN4cute5tupleIJiiiiEEENS1_10collective13CollectiveMmaINS1_40MainloopSm90TmaGmmaWarpSpecializedSparseILi6ENS5_IJNS4_1CILi1EEESB_SB_EEENS1_32KernelTmaWarpSpecializedPingpongEEENS5_IJNSA_ILi64EEENSA_ILi256EEESF_EEENS_10bfloat16_tENS5_IJNS4_6LayoutINS5_IJiNS5_IJNSA_ILi2EEEiEEEiEEENS5_IJlNS5_IJSB_SK_EEElEEEEENSJ_INS5_IJNS5_IJNS5_IJNSA_ILi8EEESK_NSA_ILi4EEEEEEiEEENS5_IJNS5_IJNSA_ILi16EEESK_SK_EEEiEEEiEEENS5_IJNS5_IJNS5_IJSF_SU_NSA_ILi1024EEEEEENSA_ILi4096EEEEEENS5_IJNS5_IJSB_NSA_ILi512EEENSA_ILi32EEEEEElEEElEEEEEEEESI_NS5_IJlSB_lEEENS4_8TiledMMAINS4_8MMA_AtomIJNS4_4SM904GMMA6SPARSE29GMMA_64x256x32_F32BF16BF16_SSILNS1D_5MajorE0ELS1G_0ELNS1D_7ScaleInE1ELS1H_1ELNS1D_9SparseSelE0EEEEEENSJ_ISC_NS5_IJNSA_ILi0EEES1L_S1L_EEEEENS5_IJNS4_10UnderscoreES1O_S1O_EEEEENS4_13SM90_TMA_LOADENS4_14ComposedLayoutINS4_7SwizzleILi2ELi4ELi3EEENS4_25smem_sparse_ptr_flag_bitsILi2ELi16EEENSJ_INS5_IJNS5_IJSB_SQ_EEENS5_IJSK_S13_EEEEEENS5_IJNS5_IJS1L_SF_EEESN_EEEEEEEvNS4_8identityES1R_NS1S_INS1T_ILi3ELi4ELi3EEENS4_18smem_ptr_flag_bitsILi16EEENSJ_INS5_IJSQ_SF_EEENS5_IJSF_SB_EEEEEEEvS24_EENS_8epilogue10collective6detail29Sm90TmaWarpSpecializedAdapterINS2E_15DefaultEpilogueIfNS5_IJSB_llEEES2I_NS2D_6thread17LinearCombinationIfLi1EffLNS2J_9ScaleType4KindE0ELNS_15FloatRoundStyleE2EfEENS1_15EpilogueDefaultEEEEEvvEEEEvNT_6ParamsE,"ax",@progbits
	.align	128
.text._ZN7cutlass13device_kernelINS_4gemm6kernel13GemmUniversalIN4cute5tupleIJiiiiEEENS1_10collective13CollectiveMmaINS1_40MainloopSm90TmaGmmaWarpSpecializedSparseILi6ENS5_IJNS4_1CILi1EEESB_SB_EEENS1_32KernelTmaWarpSpecializedPingpongEEENS5_IJNSA_ILi64EEENSA_ILi256EEESF_EEENS_10bfloat16_tENS5_IJNS4_6LayoutINS5_IJiNS5_IJNSA_ILi2EEEiEEEiEEENS5_IJlNS5_IJSB_SK_EEElEEEEENSJ_INS5_IJNS5_IJNS5_IJNSA_ILi8EEESK_NSA_ILi4EEEEEEiEEENS5_IJNS5_IJNSA_ILi16EEESK_SK_EEEiEEEiEEENS5_IJNS5_IJNS5_IJSF_SU_NSA_ILi1024EEEEEENSA_ILi4096EEEEEENS5_IJNS5_IJSB_NSA_ILi512EEENSA_ILi32EEEEEElEEElEEEEEEEESI_NS5_IJlSB_lEEENS4_8TiledMMAINS4_8MMA_AtomIJNS4_4SM904GMMA6SPARSE29GMMA_64x256x32_F32BF16BF16_SSILNS1D_5MajorE0ELS1G_0ELNS1D_7ScaleInE1ELS1H_1ELNS1D_9SparseSelE0EEEEEENSJ_ISC_NS5_IJNSA_ILi0EEES1L_S1L_EEEEENS5_IJNS4_10UnderscoreES1O_S1O_EEEEENS4_13SM90_TMA_LOADENS4_14ComposedLayoutINS4_7SwizzleILi2ELi4ELi3EEENS4_25smem_sparse_ptr_flag_bitsILi2ELi16EEENSJ_INS5_IJNS5_IJSB_SQ_EEENS5_IJSK_S13_EEEEEENS5_IJNS5_IJS1L_SF_EEESN_EEEEEEEvNS4_8identityES1R_NS1S_INS1T_ILi3ELi4ELi3EEENS4_18smem_ptr_flag_bitsILi16EEENSJ_INS5_IJSQ_SF_EEENS5_IJSF_SB_EEEEEEEvS24_EENS_8epilogue10collective6detail29Sm90TmaWarpSpecializedAdapterINS2E_15DefaultEpilogueIfNS5_IJSB_llEEES2I_NS2D_6thread17LinearCombinationIfLi1EffLNS2J_9ScaleType4KindE0ELNS_15FloatRoundStyleE2EfEENS1_15EpilogueDefaultEEEEEvvEEEEvNT_6ParamsE:
        .type           _ZN7cutlass13device_kernelINS_4gemm6kernel13GemmUniversalIN4cute5tupleIJiiiiEEENS1_10collective13CollectiveMmaINS1_40MainloopSm90TmaGmmaWarpSpecializedSparseILi6ENS5_IJNS4_1CILi1EEESB_SB_EEENS1_32KernelTmaWarpSpecializedPingpongEEENS5_IJNSA_ILi64EEENSA_ILi256EEESF_EEENS_10bfloat16_tENS5_IJNS4_6LayoutINS5_IJiNS5_IJNSA_ILi2EEEiEEEiEEENS5_IJlNS5_IJSB_SK_EEElEEEEENSJ_INS5_IJNS5_IJNS5_IJNSA_ILi8EEESK_NSA_ILi4EEEEEEiEEENS5_IJNS5_IJNSA_ILi16EEESK_SK_EEEiEEEiEEENS5_IJNS5_IJNS5_IJSF_SU_NSA_ILi1024EEEEEENSA_ILi4096EEEEEENS5_IJNS5_IJSB_NSA_ILi512EEENSA_ILi32EEEEEElEEElEEEEEEEESI_NS5_IJlSB_lEEENS4_8TiledMMAINS4_8MMA_AtomIJNS4_4SM904GMMA6SPARSE29GMMA_64x256x32_F32BF16BF16_SSILNS1D_5MajorE0ELS1G_0ELNS1D_7ScaleInE1ELS1H_1ELNS1D_9SparseSelE0EEEEEENSJ_ISC_NS5_IJNSA_ILi0EEES1L_S1L_EEEEENS5_IJNS4_10UnderscoreES1O_S1O_EEEEENS4_13SM90_TMA_LOADENS4_14ComposedLayoutINS4_7SwizzleILi2ELi4ELi3EEENS4_25smem_sparse_ptr_flag_bitsILi2ELi16EEENSJ_INS5_IJNS5_IJSB_SQ_EEENS5_IJSK_S13_EEEEEENS5_IJNS5_IJS1L_SF_EEESN_EEEEEEEvNS4_8identityES1R_NS1S_INS1T_ILi3ELi4ELi3EEENS4_18smem_ptr_flag_bitsILi16EEENSJ_INS5_IJSQ_SF_EEENS5_IJSF_SB_EEEEEEEvS24_EENS_8epilogue10collective6detail29Sm90TmaWarpSpecializedAdapterINS2E_15DefaultEpilogueIfNS5_IJSB_llEEES2I_NS2D_6thread17LinearCombinationIfLi1EffLNS2J_9ScaleType4KindE0ELNS_15FloatRoundStyleE2EfEENS1_15EpilogueDefaultEEEEEvvEEEEvNT_6ParamsE,@function
        .size           _ZN7cutlass13device_kernelINS_4gemm6kernel13GemmUniversalIN4cute5tupleIJiiiiEEENS1_10collective13CollectiveMmaINS1_40MainloopSm90TmaGmmaWarpSpecializedSparseILi6ENS5_IJNS4_1CILi1EEESB_SB_EEENS1_32KernelTmaWarpSpecializedPingpongEEENS5_IJNSA_ILi64EEENSA_ILi256EEESF_EEENS_10bfloat16_tENS5_IJNS4_6LayoutINS5_IJiNS5_IJNSA_ILi2EEEiEEEiEEENS5_IJlNS5_IJSB_SK_EEElEEEEENSJ_INS5_IJNS5_IJNS5_IJNSA_ILi8EEESK_NSA_ILi4EEEEEEiEEENS5_IJNS5_IJNSA_ILi16EEESK_SK_EEEiEEEiEEENS5_IJNS5_IJNS5_IJSF_SU_NSA_ILi1024EEEEEENSA_ILi4096EEEEEENS5_IJNS5_IJSB_NSA_ILi512EEENSA_ILi32EEEEEElEEElEEEEEEEESI_NS5_IJlSB_lEEENS4_8TiledMMAINS4_8MMA_AtomIJNS4_4SM904GMMA6SPARSE29GMMA_64x256x32_F32BF16BF16_SSILNS1D_5MajorE0ELS1G_0ELNS1D_7ScaleInE1ELS1H_1ELNS1D_9SparseSelE0EEEEEENSJ_ISC_NS5_IJNSA_ILi0EEES1L_S1L_EEEEENS5_IJNS4_10UnderscoreES1O_S1O_EEEEENS4_13SM90_TMA_LOADENS4_14ComposedLayoutINS4_7SwizzleILi2ELi4ELi3EEENS4_25smem_sparse_ptr_flag_bitsILi2ELi16EEENSJ_INS5_IJNS5_IJSB_SQ_EEENS5_IJSK_S13_EEEEEENS5_IJNS5_IJS1L_SF_EEESN_EEEEEEEvNS4_8identityES1R_NS1S_INS1T_ILi3ELi4ELi3EEENS4_18smem_ptr_flag_bitsILi16EEENSJ_INS5_IJSQ_SF_EEENS5_IJSF_SB_EEEEEEEvS24_EENS_8epilogue10collective6detail29Sm90TmaWarpSpecializedAdapterINS2E_15DefaultEpilogueIfNS5_IJSB_llEEES2I_NS2D_6thread17LinearCombinationIfLi1EffLNS2J_9ScaleType4KindE0ELNS_15FloatRoundStyleE2EfEENS1_15EpilogueDefaultEEEEEvvEEEEvNT_6ParamsE,(.L_x_320 - _ZN7cutlass13device_kernelINS_4gemm6kernel13GemmUniversalIN4cute5tupleIJiiiiEEENS1_10collective13CollectiveMmaINS1_40MainloopSm90TmaGmmaWarpSpecializedSparseILi6ENS5_IJNS4_1CILi1EEESB_SB_EEENS1_32KernelTmaWarpSpecializedPingpongEEENS5_IJNSA_ILi64EEENSA_ILi256EEESF_EEENS_10bfloat16_tENS5_IJNS4_6LayoutINS5_IJiNS5_IJNSA_ILi2EEEiEEEiEEENS5_IJlNS5_IJSB_SK_EEElEEEEENSJ_INS5_IJNS5_IJNS5_IJNSA_ILi8EEESK_NSA_ILi4EEEEEEiEEENS5_IJNS5_IJNSA_ILi16EEESK_SK_EEEiEEEiEEENS5_IJNS5_IJNS5_IJSF_SU_NSA_ILi1024EEEEEENSA_ILi4096EEEEEENS5_IJNS5_IJSB_NSA_ILi512EEENSA_ILi32EEEEEElEEElEEEEEEEESI_NS5_IJlSB_lEEENS4_8TiledMMAINS4_8MMA_AtomIJNS4_4SM904GMMA6SPARSE29GMMA_64x256x32_F32BF16BF16_SSILNS1D_5MajorE0ELS1G_0ELNS1D_7ScaleInE1ELS1H_1ELNS1D_9SparseSelE0EEEEEENSJ_ISC_NS5_IJNSA_ILi0EEES1L_S1L_EEEEENS5_IJNS4_10UnderscoreES1O_S1O_EEEEENS4_13SM90_TMA_LOADENS4_14ComposedLayoutINS4_7SwizzleILi2ELi4ELi3EEENS4_25smem_sparse_ptr_flag_bitsILi2ELi16EEENSJ_INS5_IJNS5_IJSB_SQ_EEENS5_IJSK_S13_EEEEEENS5_IJNS5_IJS1L_SF_EEESN_EEEEEEEvNS4_8identityES1R_NS1S_INS1T_ILi3ELi4ELi3EEENS4_18smem_ptr_flag_bitsILi16EEENSJ_INS5_IJSQ_SF_EEENS5_IJSF_SB_EEEEEEEvS24_EENS_8epilogue10collective6detail29Sm90TmaWarpSpecializedAdapterINS2E_15DefaultEpilogueIfNS5_IJSB_llEEES2I_NS2D_6thread17LinearCombinationIfLi1EffLNS2J_9ScaleType4KindE0ELNS_15FloatRoundStyleE2EfEENS1_15EpilogueDefaultEEEEEvvEEEEvNT_6ParamsE)
        .other          _ZN7cutlass13device_kernelINS_4gemm6kernel13GemmUniversalIN4cute5tupleIJiiiiEEENS1_10collective13CollectiveMmaINS1_40MainloopSm90TmaGmmaWarpSpecializedSparseILi6ENS5_IJNS4_1CILi1EEESB_SB_EEENS1_32KernelTmaWarpSpecializedPingpongEEENS5_IJNSA_ILi64EEENSA_ILi256EEESF_EEENS_10bfloat16_tENS5_IJNS4_6LayoutINS5_IJiNS5_IJNSA_ILi2EEEiEEEiEEENS5_IJlNS5_IJSB_SK_EEElEEEEENSJ_INS5_IJNS5_IJNS5_IJNSA_ILi8EEESK_NSA_ILi4EEEEEEiEEENS5_IJNS5_IJNSA_ILi16EEESK_SK_EEEiEEEiEEENS5_IJNS5_IJNS5_IJSF_SU_NSA_ILi1024EEEEEENSA_ILi4096EEEEEENS5_IJNS5_IJSB_NSA_ILi512EEENSA_ILi32EEEEEElEEElEEEEEEEESI_NS5_IJlSB_lEEENS4_8TiledMMAINS4_8MMA_AtomIJNS4_4SM904GMMA6SPARSE29GMMA_64x256x32_F32BF16BF16_SSILNS1D_5MajorE0ELS1G_0ELNS1D_7ScaleInE1ELS1H_1ELNS1D_9SparseSelE0EEEEEENSJ_ISC_NS5_IJNSA_ILi0EEES1L_S1L_EEEEENS5_IJNS4_10UnderscoreES1O_S1O_EEEEENS4_13SM90_TMA_LOADENS4_14ComposedLayoutINS4_7SwizzleILi2ELi4ELi3EEENS4_25smem_sparse_ptr_flag_bitsILi2ELi16EEENSJ_INS5_IJNS5_IJSB_SQ_EEENS5_IJSK_S13_EEEEEENS5_IJNS5_IJS1L_SF_EEESN_EEEEEEEvNS4_8identityES1R_NS1S_INS1T_ILi3ELi4ELi3EEENS4_18smem_ptr_flag_bitsILi16EEENSJ_INS5_IJSQ_SF_EEENS5_IJSF_SB_EEEEEEEvS24_EENS_8epilogue10collective6detail29Sm90TmaWarpSpecializedAdapterINS2E_15DefaultEpilogueIfNS5_IJSB_llEEES2I_NS2D_6thread17LinearCombinationIfLi1EffLNS2J_9ScaleType4KindE0ELNS_15FloatRoundStyleE2EfEENS1_15EpilogueDefaultEEEEEvvEEEEvNT_6ParamsE,@"STO_CUDA_ENTRY STV_DEFAULT"
_ZN7cutlass13device_kernelINS_4gemm6kernel13GemmUniversalIN4cute5tupleIJiiiiEEENS1_10collective13CollectiveMmaINS1_40MainloopSm90TmaGmmaWarpSpecializedSparseILi6ENS5_IJNS4_1CILi1EEESB_SB_EEENS1_32KernelTmaWarpSpecializedPingpongEEENS5_IJNSA_ILi64EEENSA_ILi256EEESF_EEENS_10bfloat16_tENS5_IJNS4_6LayoutINS5_IJiNS5_IJNSA_ILi2EEEiEEEiEEENS5_IJlNS5_IJSB_SK_EEElEEEEENSJ_INS5_IJNS5_IJNS5_IJNSA_ILi8EEESK_NSA_ILi4EEEEEEiEEENS5_IJNS5_IJNSA_ILi16EEESK_SK_EEEiEEEiEEENS5_IJNS5_IJNS5_IJSF_SU_NSA_ILi1024EEEEEENSA_ILi4096EEEEEENS5_IJNS5_IJSB_NSA_ILi512EEENSA_ILi32EEEEEElEEElEEEEEEEESI_NS5_IJlSB_lEEENS4_8TiledMMAINS4_8MMA_AtomIJNS4_4SM904GMMA6SPARSE29GMMA_64x256x32_F32BF16BF16_SSILNS1D_5MajorE0ELS1G_0ELNS1D_7ScaleInE1ELS1H_1ELNS1D_9SparseSelE0EEEEEENSJ_ISC_NS5_IJNSA_ILi0EEES1L_S1L_EEEEENS5_IJNS4_10UnderscoreES1O_S1O_EEEEENS4_13SM90_TMA_LOADENS4_14ComposedLayoutINS4_7SwizzleILi2ELi4ELi3EEENS4_25smem_sparse_ptr_flag_bitsILi2ELi16EEENSJ_INS5_IJNS5_IJSB_SQ_EEENS5_IJSK_S13_EEEEEENS5_IJNS5_IJS1L_SF_EEESN_EEEEEEEvNS4_8identityES1R_NS1S_INS1T_ILi3ELi4ELi3EEENS4_18smem_ptr_flag_bitsILi16EEENSJ_INS5_IJSQ_SF_EEENS5_IJSF_SB_EEEEEEEvS24_EENS_8epilogue10collective6detail29Sm90TmaWarpSpecializedAdapterINS2E_15DefaultEpilogueIfNS5_IJSB_llEEES2I_NS2D_6thread17LinearCombinationIfLi1EffLNS2J_9ScaleType4KindE0ELNS_15FloatRoundStyleE2EfEENS1_15EpilogueDefaultEEEEEvvEEEEvNT_6ParamsE:
[----:B------:R-:W-:Y:S01]  /*0000*/  LDC R1, c[0x0][0x28] ;  /* 0x00000a00ff017b82 */ /* 0x000fe20000000800 */
[----:B------:R-:W0:Y:S01]  /*0010*/  S2R R13, SR_TID.X ;  /* 0x00000000000d7919 */ /* 0x000e220000002100 */
[----:B------:R-:W-:Y:S01]  /*0020*/  ELECT P0, URZ, PT ;  /* 0x00000000003f782f */ /* 0x000fe20003800000 */
[----:B------:R-:W-:Y:S01]  /*0030*/  BSSY B0, `(.L_x_0) ;  /* 0x0000012000007945 */ /* 0x000fe20003800000 */
[--C-:B0-----:R-:W-:Y:S02]  /*0040*/  SHF.R.U32.HI R0, RZ, 0x5, R13.reuse ;  /* 0x00000005ff007819 */ /* 0x101fe4000001160d */
[----:B------:R-:W-:-:S03]  /*0050*/  SHF.R.U32.HI R4, RZ, 0x7, R13 ;  /* 0x00000007ff047819 */ /* 0x000fc6000001160d */
[----:B------:R-:W0:Y:S04]  /*0060*/  SHFL.IDX PT, R2, R0, RZ, 0x1f ;  /* 0x00001fff00027589 */ /* 0x000e2800000e0000 */
[----:B------:R1:W2:Y:S01]  /*0070*/  SHFL.IDX PT, R5, R4, RZ, 0x1f ;  /* 0x00001fff04057589 */ /* 0x0002a200000e0000 */
[----:B0-----:R-:W-:-:S13]  /*0080*/  ISETP.NE.OR P0, PT, R2, RZ, !P0 ;  /* 0x000000ff0200720c */ /* 0x001fda0004705670 */
[----:B-12---:R-:W-:Y:S05]  /*0090*/  @P0 BRA `(.L_x_1) ;  /* 0x00000000002c0947 */ /* 0x006fea0003800000 */
[----:B------:R-:W-:Y:S02]  /*00a0*/  ULDC.64 UR4, c[0x0][0x198] ;  /* 0x0000660000047ab9 */ /* 0x000fe40000000a00 */
[----:B------:R-:W-:Y:S02]  /*00b0*/  UIADD3 UR6, UP0, UR4, 0xf0, URZ ;  /* 0x000000f004067890 */ /* 0x000fe4000ff1e03f */
[----:B------:R-:W-:Y:S02]  /*00c0*/  UIADD3 UR8, UP1, UR4, 0x1f0, URZ ;  /* 0x000001f004087890 */ /* 0x000fe4000ff3e03f */
[----:B------:R-:W-:Y:S02]  /*00d0*/  UIADD3 UR4, UP2, UR4, 0x2f0, URZ ;  /* 0x000002f004047890 */ /* 0x000fe4000ff5e03f */
[----:B------:R-:W-:Y:S02]  /*00e0*/  UIADD3.X UR7, URZ, UR5, URZ, UP0, !UPT ;  /* 0x000000053f077290 */ /* 0x000fe400087fe43f */
[----:B------:R-:W-:-:S02]  /*00f0*/  UIADD3.X UR9, URZ, UR5, URZ, UP1, !UPT ;  /* 0x000000053f097290 */ /* 0x000fc40008ffe43f */
[----:B------:R-:W-:-:S05]  /*0100*/  UIADD3.X UR5, URZ, UR5, URZ, UP2, !UPT ;  /* 0x000000053f057290 */ /* 0x000fca00097fe43f */
[----:B------:R0:W-:Y:S02]  /*0110*/  UTMACCTL.PF [UR6] ;  /* 0x00000000060079b9 */ /* 0x0001e40008040000 */
[----:B------:R0:W-:Y:S02]  /*0120*/  UTMACCTL.PF [UR8] ;  /* 0x00000000080079b9 */ /* 0x0001e40008040000 */
[----:B------:R0:W-:Y:S02]  /*0130*/  UTMACCTL.PF [UR4] ;  /* 0x00000000040079b9 */ /* 0x0001e40008040000 */
[----:B0-----:R-:W-:Y:S01]  /*0140*/  NOP ;  /* 0x0000000000007918 */ /* 0x001fe20000000000 */
.L_x_1:
[----:B------:R-:W-:Y:S05]  /*0150*/  BSYNC B0 ;  /* 0x0000000000007941 */ /* 0x000fea0003800000 */
.L_x_0:
[----:B------:R-:W0:Y:S02]  /*0160*/  SHFL.IDX PT, R3, R0, RZ, 0x1f ;  /* 0x00001fff00037589 */ /* 0x000e2400000e0000 */
[----:B0-----:R-:W-:-:S13]  /*0170*/  ISETP.NE.AND P0, PT, R3, RZ, PT ;  /* 0x000000ff0300720c */ /* 0x001fda0003f05270 */
[----:B------:R-:W-:Y:S05]  /*0180*/  @P0 BRA `(.L_x_2) ;  /* 0x0000000000680947 */ /* 0x000fea0003800000 */
[----:B------:R-:W0:Y:S01]  /*0190*/  S2UR UR8, SR_CgaCtaId ;  /* 0x00000000000879c3 */ /* 0x000e220000008800 */
[----:B------:R-:W-:Y:S01]  /*01a0*/  UMOV UR4, 0x400 ;  /* 0x0000040000047882 */ /* 0x000fe20000000000 */
[----:B------:R-:W-:Y:S01]  /*01b0*/  UMOV UR5, 0x1 ;  /* 0x0000000100057882 */ /* 0x000fe20000000000 */
[----:B------:R-:W-:Y:S01]  /*01c0*/  UMOV UR6, 0x80 ;  /* 0x0000008000067882 */ /* 0x000fe20000000000 */
[----:B------:R-:W-:Y:S01]  /*01d0*/  ELECT P0, URZ, PT ;  /* 0x00000000003f782f */ /* 0x000fe20003800000 */
[----:B------:R-:W-:-:S04]  /*01e0*/  UIADD3 UR6, -UR6, 0x100000, URZ ;  /* 0x0010000006067890 */ /* 0x000fc8000fffe13f */
[----:B------:R-:W-:Y:S02]  /*01f0*/  USHF.L.U32 UR7, UR6, 0xb, URZ ;  /* 0x0000000b06077899 */ /* 0x000fe4000800063f */
[----:B------:R-:W-:Y:S02]  /*0200*/  USHF.L.U32 UR6, UR6, 0x1, URZ ;  /* 0x0000000106067899 */ /* 0x000fe4000800063f */
[----:B0-----:R-:W-:Y:S02]  /*0210*/  ULEA UR8, UR8, UR4, 0x18 ;  /* 0x0000000408087291 */ /* 0x001fe4000f8ec03f */
[----:B------:R-:W-:-:S04]  /*0220*/  UIADD3 UR4, -UR5, 0x100000, URZ ;  /* 0x0010000005047890 */ /* 0x000fc8000fffe13f */
[----:B------:R-:W-:Y:S02]  /*0230*/  USHF.L.U32 UR5, UR4, 0xb, URZ ;  /* 0x0000000b04057899 */ /* 0x000fe4000800063f */
[----:B------:R-:W-:Y:S01]  /*0240*/  USHF.L.U32 UR4, UR4, 0x1, URZ ;  /* 0x0000000104047899 */ /* 0x000fe2000800063f */
[----:B------:R-:W0:Y:S11]  /*0250*/  FENCE.VIEW.ASYNC.S ;  /* 0x00000000000073c6 */ /* 0x000e360000000000 */
[----:B0-----:R0:W1:Y:S01]  /*0260*/  SYNCS.EXCH.64 URZ, [UR8], UR4 ;  /* 0x00000004083f75b2 */ /* 0x0010620008000100 */
[----:B------:R0:W2:Y:S01]  /*0270*/  SYNCS.EXCH.64 URZ, [UR8+0x30], UR6 ;  /* 0x00003006083f75b2 */ /* 0x0000a20008000100 */
[----:B------:R0:W3:Y:S01]  /*0280*/  SYNCS.EXCH.64 URZ, [UR8+0x8], UR4 ;  /* 0x00000804083f75b2 */ /* 0x0000e20008000100 */
[----:B------:R0:W4:Y:S01]  /*0290*/  SYNCS.EXCH.64 URZ, [UR8+0x38], UR6 ;  /* 0x00003806083f75b2 */ /* 0x0001220008000100 */
[----:B------:R0:W0:Y:S01]  /*02a0*/  SYNCS.EXCH.64 URZ, [UR8+0x10], UR4 ;  /* 0x00001004083f75b2 */ /* 0x0000220008000100 */
[----:B------:R0:W0:Y:S01]  /*02b0*/  SYNCS.EXCH.64 URZ, [UR8+0x40], UR6 ;  /* 0x00004006083f75b2 */ /* 0x0000220008000100 */
[----:B------:R0:W0:Y:S01]  /*02c0*/  SYNCS.EXCH.64 URZ, [UR8+0x18], UR4 ;  /* 0x00001804083f75b2 */ /* 0x0000220008000100 */
[----:B------:R0:W0:Y:S01]  /*02d0*/  SYNCS.EXCH.64 URZ, [UR8+0x48], UR6 ;  /* 0x00004806083f75b2 */ /* 0x0000220008000100 */
[----:B------:R0:W0:Y:S01]  /*02e0*/  SYNCS.EXCH.64 URZ, [UR8+0x20], UR4 ;  /* 0x00002004083f75b2 */ /* 0x0000220008000100 */
[----:B------:R0:W0:Y:S01]  /*02f0*/  SYNCS.EXCH.64 URZ, [UR8+0x50], UR6 ;  /* 0x00005006083f75b2 */ /* 0x0000220008000100 */
[----:B------:R0:W0:Y:S01]  /*0300*/  SYNCS.EXCH.64 URZ, [UR8+0x28], UR4 ;  /* 0x00002804083f75b2 */ /* 0x0000220008000100 */
[----:B------:R0:W0:Y:S01]  /*0310*/  SYNCS.EXCH.64 URZ, [UR8+0x58], UR6 ;  /* 0x00005806083f75b2 */ /* 0x0000220008000100 */
[----:B------:R-:W-:Y:S01]  /*0320*/  NOP ;  /* 0x0000000000007918 */ /* 0x000fe20000000000 */
.L_x_2:
[----:B------:R-:W5:Y:S01]  /*0330*/  SHFL.IDX PT, R6, R0, RZ, 0x1f ;  /* 0x00001fff00067589 */ /* 0x000f6200000e0000 */
[----:B------:R-:W-:Y:S01]  /*0340*/  ELECT P0, URZ, PT ;  /* 0x00000000003f782f */ /* 0x000fe20003800000 */
[----:B------:R-:W-:Y:S01]  /*0350*/  NOP ;  /* 0x0000000000007918 */ /* 0x000fe20000000000 */
[----:B------:R-:W-:Y:S01]  /*0360*/  ELECT P1, URZ, PT ;  /* 0x00000000003f782f */ /* 0x000fe20003820000 */
[----:B------:R1:W2:Y:S01]  /*0370*/  SHFL.IDX PT, R3, R0, RZ, 0x1f ;  /* 0x00001fff00037589 */ /* 0x0002a200000e0000 */
[----:B0-----:R-:W-:Y:S01]  /*0380*/  UMOV UR4, 0x20 ;  /* 0x0000002000047882 */ /* 0x001fe20000000000 */
[----:B------:R-:W-:Y:S01]  /*0390*/  UMOV UR11, 0x80 ;  /* 0x00000080000b7882 */ /* 0x000fe20000000000 */
[----:B------:R-:W-:Y:S01]  /*03a0*/  NOP ;  /* 0x0000000000007918 */ /* 0x000fe20000000000 */
[----:B------:R-:W0:Y:S01]  /*03b0*/  SHFL.IDX PT, R4, R4, RZ, 0x1f ;  /* 0x00001fff04047589 */ /* 0x000e2200000e0000 */
[C---:B------:R-:W-:Y:S01]  /*03c0*/  VIADD R34, R5.reuse, 0xffffffff ;  /* 0xffffffff05227836 */ /* 0x040fe20000000000 */
[----:B------:R-:W-:Y:S01]  /*03d0*/  ULDC.64 UR16, c[0x0][0x208] ;  /* 0x0000820000107ab9 */ /* 0x000fe20000000a00 */
[----:B------:R-:W-:-:S02]  /*03e0*/  ISETP.NE.AND P2, PT, R5, RZ, PT ;  /* 0x000000ff0500720c */ /* 0x000fc40003f45270 */
[----:B-1----:R-:W-:Y:S02]  /*03f0*/  SHF.R.S32.HI R0, RZ, 0x1f, R13 ;  /* 0x0000001fff007819 */ /* 0x002fe4000001140d */
[----:B------:R-:W-:Y:S02]  /*0400*/  ISETP.GE.U32.AND P3, PT, R34, 0x2, PT ;  /* 0x000000022200780c */ /* 0x000fe40003f66070 */
[----:B------:R-:W-:-:S04]  /*0410*/  LEA.HI R0, R0, R13, RZ, 0x7 ;  /* 0x0000000d00007211 */ /* 0x000fc800078f38ff */
[----:B------:R-:W-:Y:S02]  /*0420*/  LOP3.LUT R0, R0, 0xffffff80, RZ, 0xc0, !PT ;  /* 0xffffff8000007812 */ /* 0x000fe400078ec0ff */
[----:B-----5:R-:W-:-:S03]  /*0430*/  ISETP.NE.OR P0, PT, R6, RZ, !P0 ;  /* 0x000000ff0600720c */ /* 0x020fc60004705670 */
[----:B------:R-:W-:Y:S01]  /*0440*/  IMAD.IADD R14, R13, 0x1, -R0 ;  /* 0x000000010d0e7824 */ /* 0x000fe200078e0a00 */
[----:B--2---:R-:W-:Y:S02]  /*0450*/  ISETP.NE.OR P1, PT, R3, RZ, !P1 ;  /* 0x000000ff0300720c */ /* 0x004fe40004f25670 */
[----:B------:R-:W-:Y:S02]  /*0460*/  SHF.R.S32.HI R3, RZ, 0x1f, R2 ;  /* 0x0000001fff037819 */ /* 0x000fe40000011402 */
[----:B0-----:R-:W-:Y:S02]  /*0470*/  R2UR UR12, R4 ;  /* 0x00000000040c72ca */ /* 0x001fe400000e0000 */
[----:B------:R-:W-:-:S03]  /*0480*/  LEA.HI R3, R3, R2, RZ, 0x2 ;  /* 0x0000000203037211 */ /* 0x000fc600078f10ff */
[----:B------:R-:W-:Y:S01]  /*0490*/  VOTEU.ALL UP0, P0 ;  /* 0x00000000003f7886 */ /* 0x000fe20000000000 */
[----:B------:R-:W-:-:S03]  /*04a0*/  LOP3.LUT R3, R3, 0xfffffffc, RZ, 0xc0, !PT ;  /* 0xfffffffc03037812 */ /* 0x000fc600078ec0ff */
[----:B------:R-:W-:Y:S01]  /*04b0*/  VOTEU.ALL UP1, P1 ;  /* 0x00000000003f7886 */ /* 0x000fe20000820000 */
[----:B------:R-:W0:Y:S01]  /*04c0*/  @!UP0 S2UR UR7, SR_CgaCtaId ;  /* 0x00000000000789c3 */ /* 0x000e220000008800 */
[----:B------:R-:W-:Y:S01]  /*04d0*/  @!UP0 UMOV UR6, 0x400 ;  /* 0x0000040000068882 */ /* 0x000fe20000000000 */
[----:B------:R-:W-:-:S04]  /*04e0*/  @!UP0 UIADD3 UR4, -UR4, 0x100000, URZ ;  /* 0x0010000004048890 */ /* 0x000fc8000fffe13f */
[----:B------:R-:W-:Y:S02]  /*04f0*/  @!UP0 USHF.L.U32 UR5, UR4, 0xb, URZ ;  /* 0x0000000b04058899 */ /* 0x000fe4000800063f */
[----:B------:R-:W-:Y:S01]  /*0500*/  @!UP0 USHF.L.U32 UR4, UR4, 0x1, URZ ;  /* 0x0000000104048899 */ /* 0x000fe2000800063f */
[----:B------:R-:W-:Y:S01]  /*0510*/  IMAD.IADD R12, R2, 0x1, -R3 ;  /* 0x00000001020c7824 */ /* 0x000fe200078e0a03 */
[----:B------:R-:W-:Y:S01]  /*0520*/  @!UP1 UMOV UR9, 0x400 ;  /* 0x0000040000099882 */ /* 0x000fe20000000000 */
[----:B------:R-:W-:Y:S01]  /*0530*/  VOTEU.ALL UP2, P1 ;  /* 0x00000000003f7886 */ /* 0x000fe20000840000 */
[----:B------:R-:W-:Y:S01]  /*0540*/  VOTEU.ALL UP3, P1 ;  /* 0x00000000003f7886 */ /* 0x000fe20000860000 */
[----:B------:R-:W-:Y:S01]  /*0550*/  VOTEU.ALL UP4, P1 ;  /* 0x00000000003f7886 */ /* 0x000fe20000880000 */
[----:B------:R-:W1:Y:S01]  /*0560*/  @!UP1 S2UR UR10, SR_CgaCtaId ;  /* 0x00000000000a99c3 */ /* 0x000e620000008800 */
[----:B------:R-:W-:Y:S01]  /*0570*/  VOTEU.ALL UP5, P1 ;  /* 0x00000000003f7886 */ /* 0x000fe200008a0000 */
[----:B0-----:R-:W-:-:S02]  /*0580*/  @!UP0 ULEA UR8, UR7, UR6, 0x18 ;  /* 0x0000000607088291 */ /* 0x001fc4000f8ec03f */
[----:B------:R-:W-:-:S04]  /*0590*/  @!UP1 UIADD3 UR6, -UR11, 0x100000, URZ ;  /* 0x001000000b069890 */ /* 0x000fc8000fffe13f */
[----:B------:R-:W-:Y:S02]  /*05a0*/  @!UP1 USHF.L.U32 UR7, UR6, 0xb, URZ ;  /* 0x0000000b06079899 */ /* 0x000fe4000800063f */
[----:B------:R-:W-:Y:S01]  /*05b0*/  @!UP1 USHF.L.U32 UR6, UR6, 0x1, URZ ;  /* 0x0000000106069899 */ /* 0x000fe2000800063f */
[----:B------:R-:W-:Y:S01]  /*05c0*/  VOTEU.ALL UP0, P0 ;  /* 0x00000000003f7886 */ /* 0x000fe20000000000 */
[----:B-1----:R-:W-:Y:S01]  /*05d0*/  @!UP1 ULEA UR9, UR10, UR9, 0x18 ;  /* 0x000000090a099291 */ /* 0x002fe2000f8ec03f */
[----:B------:R-:W-:Y:S02]  /*05e0*/  VOTEU.ALL UP1, P0 ;  /* 0x00000000003f7886 */ /* 0x000fe40000020000 */
[----:B------:R-:W-:Y:S01]  /*05f0*/  ULDC.64 UR10, c[0x0][0x698] ;  /* 0x0001a600000a7ab9 */ /* 0x000fe20000000a00 */
[----:B------:R-:W-:Y:S01]  /*0600*/  ISETP.NE.AND P0, PT, R12, 0x3, PT ;  /* 0x000000030c00780c */ /* 0x000fe20003f05270 */
[----:B------:R-:W0:Y:S02]  /*0610*/  FENCE.VIEW.ASYNC.S ;  /* 0x00000000000073c6 */ /* 0x000e240000000000 */
[----:B0-----:R0:W3:Y:S01]  /*0620*/  @!UP0 SYNCS.EXCH.64 URZ, [UR8+0x90], UR4 ;  /* 0x00009004083f85b2 */ /* 0x0010e20008000100 */
[----:B------:R-:W-:-:S02]  /*0630*/  ISETP.NE.U32.AND P1, PT, RZ, UR10, PT ;  /* 0x0000000aff007c0c */ /* 0x000fc4000bf25070 */
[----:B------:R-:W-:Y:S02]  /*0640*/  ISETP.EQ.OR P0, PT, R12, RZ, !P0 ;  /* 0x000000ff0c00720c */ /* 0x000fe40004702670 */
[----:B------:R-:W-:Y:S02]  /*0650*/  ISETP.NE.AND.EX P1, PT, RZ, UR11, PT, P1 ;  /* 0x0000000bff007c0c */ /* 0x000fe4000bf25310 */
[----:B------:R-:W-:-:S04]  /*0660*/  ISETP.EQ.AND P0, PT, R5, RZ, P0 ;  /* 0x000000ff0500720c */ /* 0x000fc80000702270 */
[----:B------:R-:W-:-:S04]  /*0670*/  SEL R7, RZ, 0x1, !P0 ;  /* 0x00000001ff077807 */ /* 0x000fc80004000000 */
[----:B------:R-:W-:Y:S01]  /*0680*/  SEL R7, R7, 0x2, P3 ;  /* 0x0000000207077807 */ /* 0x000fe20001800000 */
[----:B------:R0:W3:Y:S01]  /*0690*/  @!UP1 SYNCS.EXCH.64 URZ, [UR8+0x98], UR4 ;  /* 0x00009804083f95b2 */ /* 0x0000e20008000100 */
[----:B------:R-:W-:Y:S01]  /*06a0*/  NOP ;  /* 0x0000000000007918 */ /* 0x000fe20000000000 */
[----:B------:R0:W3:Y:S01]  /*06b0*/  @!UP2 SYNCS.EXCH.64 URZ, [UR9+0x70], UR6 ;  /* 0x00007006093fa5b2 */ /* 0x0000e20008000100 */
[----:B------:R0:W3:Y:S01]  /*06c0*/  @!UP3 SYNCS.EXCH.64 URZ, [UR9+0x78], UR6 ;  /* 0x00007806093fb5b2 */ /* 0x0000e20008000100 */
[----:B------:R0:W3:Y:S01]  /*06d0*/  @!UP4 SYNCS.EXCH.64 URZ, [UR9+0x80], UR6 ;  /* 0x00008006093fc5b2 */ /* 0x0000e20008000100 */
[----:B------:R0:W3:Y:S01]  /*06e0*/  @!UP5 SYNCS.EXCH.64 URZ, [UR9+0x88], UR6 ;  /* 0x00008806093fd5b2 */ /* 0x0000e20008000100 */
[----:B------:R-:W-:Y:S01]  /*06f0*/  NOP ;  /* 0x0000000000007918 */ /* 0x000fe20000000000 */
[----:B---34-:R-:W-:Y:S06]  /*0700*/  BAR.SYNC.DEFER_BLOCKING 0x0 ;  /* 0x0000000000007b1d */ /* 0x018fec0000010000 */
[----:B0-----:R-:W-:Y:S05]  /*0710*/  @!P1 BRA `(.L_x_3) ;  /* 0x00000000001c9947 */ /* 0x001fea0003800000 */
[----:B------:R-:W0:Y:S02]  /*0720*/  LDC.64 R2, c[0x0][0x698] ;  /* 0x0001a600ff027b82 */ /* 0x000e240000000a00 */
[----:B0-----:R-:W2:Y:S02]  /*0730*/  LDG.E.64 R2, desc[UR16][R2.64] ;  /* 0x0000001002027981 */ /* 0x001ea4000c1e1b00 */
[----:B--2---:R-:W-:-:S04]  /*0740*/  ISETP.NE.U32.AND P0, PT, R2, RZ, PT ;  /* 0x000000ff0200720c */ /* 0x004fc80003f05070 */
[----:B------:R-:W-:-:S13]  /*0750*/  ISETP.NE.AND.EX P0, PT, R3, RZ, PT, P0 ;  /* 0x000000ff0300720c */ /* 0x000fda0003f05300 */
[----:B------:R-:W-:Y:S05]  /*0760*/  @!P0 BRA `(.L_x_3) ;  /* 0x0000000000088947 */ /* 0x000fea0003800000 */
[----:B------:R2:W5:Y:S01]  /*0770*/  LD.E R11, desc[UR16][R2.64] ;  /* 0x00000010020b7980 */ /* 0x000562000c101900 */
[----:B------:R-:W-:Y:S05]  /*0780*/  BRA `(.L_x_4) ;  /* 0x0000000000207947 */ /* 0x000fea0003800000 */
.L_x_3:
[----:B------:R-:W-:Y:S02]  /*0790*/  ULDC.64 UR4, c[0x0][0x688] ;  /* 0x0001a20000047ab9 */ /* 0x000fe40000000a00 */
[----:B------:R-:W-:-:S04]  /*07a0*/  ISETP.NE.U32.AND P0, PT, RZ, UR4, PT ;  /* 0x00000004ff007c0c */ /* 0x000fc8000bf05070 */
[----:B------:R-:W-:-:S13]  /*07b0*/  ISETP.NE.AND.EX P0, PT, RZ, UR5, PT, P0 ;  /* 0x00000005ff007c0c */ /* 0x000fda000bf05300 */
[----:B------:R-:W-:Y:S05]  /*07c0*/  @!P0 BRA `(.L_x_5) ;  /* 0x00000000000c8947 */ /* 0x000fea0003800000 */
[----:B------:R-:W0:Y:S02]  /*07d0*/  LDC.64 R2, c[0x0][0x688] ;  /* 0x0001a200ff027b82 */ /* 0x000e240000000a00 */
[----:B0-----:R1:W5:Y:S01]  /*07e0*/  LDG.E R11, desc[UR16][R2.64] ;  /* 0x00000010020b7981 */ /* 0x001362000c1e1900 */
[----:B------:R-:W-:Y:S05]  /*07f0*/  BRA `(.L_x_4) ;  /* 0x0000000000047947 */ /* 0x000fea0003800000 */
.L_x_5:
[----:B------:R-:W0:Y:S02]  /*0800*/  LDC R11, c[0x0][0x680] ;  /* 0x0001a000ff0b7b82 */ /* 0x000e240000000800 */
.L_x_4:
[----:B------:R-:W-:Y:S02]  /*0810*/  ULDC.64 UR4, c[0x0][0x6a0] ;  /* 0x0001a80000047ab9 */ /* 0x000fe40000000a00 */
[----:B------:R-:W-:-:S04]  /*0820*/  ISETP.NE.U32.AND P0, PT, RZ, UR4, PT ;  /* 0x00000004ff007c0c */ /* 0x000fc8000bf05070 */
[----:B------:R-:W-:-:S13]  /*0830*/  ISETP.NE.AND.EX P0, PT, RZ, UR5, PT, P0 ;  /* 0x00000005ff007c0c */ /* 0x000fda000bf05300 */
[----:B------:R-:W-:Y:S05]  /*0840*/  @!P0 BRA `(.L_x_6) ;  /* 0x00000000001c8947 */ /* 0x000fea0003800000 */
[----:B-12---:R-:W1:Y:S02]  /*0850*/  LDC.64 R2, c[0x0][0x6a0] ;  /* 0x0001a800ff027b82 */ /* 0x006e640000000a00 */
[----:B-1----:R-:W2:Y:S02]  /*0860*/  LDG.E.64 R2, desc[UR16][R2.64] ;  /* 0x0000001002027981 */ /* 0x002ea4000c1e1b00 */
[----:B--2---:R-:W-:-:S04]  /*0870*/  ISETP.NE.U32.AND P0, PT, R2, RZ, PT ;  /* 0x000000ff0200720c */ /* 0x004fc80003f05070 */
[----:B------:R-:W-:-:S13]  /*0880*/  ISETP.NE.AND.EX P0, PT, R3, RZ, PT, P0 ;  /* 0x000000ff0300720c */ /* 0x000fda0003f05300 */
[----:B------:R-:W-:Y:S05]  /*0890*/  @!P0 BRA `(.L_x_6) ;  /* 0x0000000000088947 */ /* 0x000fea0003800000 */
[----:B------:R1:W5:Y:S01]  /*08a0*/  LD.E R10, desc[UR16][R2.64] ;  /* 0x00000010020a7980 */ /* 0x000362000c101900 */
[----:B------:R-:W-:Y:S05]  /*08b0*/  BRA `(.L_x_7) ;  /* 0x0000000000207947 */ /* 0x000fea0003800000 */
.L_x_6:
[----:B------:R-:W-:Y:S02]  /*08c0*/  ULDC.64 UR4, c[0x0][0x690] ;  /* 0x0001a40000047ab9 */ /* 0x000fe40000000a00 */
[----:B------:R-:W-:-:S04]  /*08d0*/  ISETP.NE.U32.AND P0, PT, RZ, UR4, PT ;  /* 0x00000004ff007c0c */ /* 0x000fc8000bf05070 */
[----:B------:R-:W-:-:S13]  /*08e0*/  ISETP.NE.AND.EX P0, PT, RZ, UR5, PT, P0 ;  /* 0x00000005ff007c0c */ /* 0x000fda000bf05300 */
[----:B------:R-:W-:Y:S05]  /*08f0*/  @!P0 BRA `(.L_x_8) ;  /* 0x00000000000c8947 */ /* 0x000fea0003800000 */
[----:B-12---:R-:W1:Y:S02]  /*0900*/  LDC.64 R2, c[0x0][0x690] ;  /* 0x0001a400ff027b82 */ /* 0x006e640000000a00 */
[----:B-1----:R4:W5:Y:S01]  /*0910*/  LDG.E R10, desc[UR16][R2.64] ;  /* 0x00000010020a7981 */ /* 0x002962000c1e1900 */
[----:B------:R-:W-:Y:S05]  /*0920*/  BRA `(.L_x_7) ;  /* 0x0000000000047947 */ /* 0x000fea0003800000 */
.L_x_8:
[----:B------:R-:W3:Y:S02]  /*0930*/  LDC R10, c[0x0][0x684] ;  /* 0x0001a100ff0a7b82 */ /* 0x000ee40000000800 */
.L_x_7:
[----:B------:R-:W0:Y:S01]  /*0940*/  LDC R0, c[0x0][0x75c] ;  /* 0x0001d700ff007b82 */ /* 0x000e220000000800 */
[----:B------:R-:W1:Y:S01]  /*0950*/  S2R R22, SR_CTAID.Y ;  /* 0x0000000000167919 */ /* 0x000e620000002600 */
[----:B------:R-:W-:Y:S01]  /*0960*/  ULDC UR8, c[0x0][0x604] ;  /* 0x0001810000087ab9 */ /* 0x000fe20000000800 */
[----:B------:R-:W-:Y:S01]  /*0970*/  ISETP.NE.AND P0, PT, R5, 0x2, PT ;  /* 0x000000020500780c */ /* 0x000fe20003f05270 */
[----:B------:R-:W-:Y:S01]  /*0980*/  UIADD3 UR8, UR8, 0x1f, URZ ;  /* 0x0000001f08087890 */ /* 0x000fe2000fffe03f */
[----:B------:R-:W3:Y:S01]  /*0990*/  S2R R16, SR_CTAID.X ;  /* 0x0000000000107919 */ /* 0x000ee20000002500 */
[----:B------:R-:W-:Y:S01]  /*09a0*/  IMAD.MOV.U32 R17, RZ, RZ, RZ ;  /* 0x000000ffff117224 */ /* 0x000fe200078e00ff */
[----:B------:R-:W-:Y:S01]  /*09b0*/  UMOV UR5, URZ ;  /* 0x0000003f00057c82 */ /* 0x000fe20008000000 */
[----:B------:R-:W-:Y:S01]  /*09c0*/  USHF.R.S32.HI UR9, URZ, 0x1f, UR8 ;  /* 0x0000001f3f097899 */ /* 0x000fe20008011408 */
[----:B------:R-:W-:Y:S01]  /*09d0*/  UMOV UR4, URZ ;  /* 0x0000003f00047c82 */ /* 0x000fe20008000000 */
[----:B------:R-:W-:-:S02]  /*09e0*/  ULDC.64 UR10, c[0x0][0x750] ;  /* 0x0001d400000a7ab9 */ /* 0x000fc40000000a00 */
[----:B------:R-:W-:Y:S01]  /*09f0*/  ULEA.HI UR9, UR9, UR8, URZ, 0x5 ;  /* 0x0000000809097291 */ /* 0x000fe2000f8f283f */
[----:B0-----:R-:W-:-:S13]  /*0a00*/  ISETP.NE.AND P3, PT, R0, 0x1, PT ;  /* 0x000000010000780c */ /* 0x001fda0003f65270 */
[----:B------:R-:W3:Y:S01]  /*0a10*/  @P3 LDC R15, c[0x0][0x10] ;  /* 0x00000400ff0f3b82 */ /* 0x000ee20000000800 */
[----:B-12-4-:R-:W-:Y:S02]  /*0a20*/  @P3 IMAD.MOV.U32 R2, RZ, RZ, R22 ;  /* 0x000000ffff023224 */ /* 0x016fe400078e0016 */
[----:B------:R-:W-:Y:S02]  /*0a30*/  @P3 IMAD.MOV.U32 R3, RZ, RZ, RZ ;  /* 0x000000ffff033224 */ /* 0x000fe400078e00ff */
[----:B------:R-:W-:-:S03]  /*0a40*/  @P3 IMAD.MOV.U32 R5, RZ, RZ, RZ ;  /* 0x000000ffff053224 */ /* 0x000fc600078e00ff */
[----:B------:R-:W0:Y:S01]  /*0a50*/  @!P3 LDC R9, c[0x0][0xc] ;  /* 0x00000300ff09bb82 */ /* 0x000e220000000800 */
[----:B------:R-:W-:Y:S01]  /*0a60*/  ULDC UR6, c[0x0][0xc] ;  /* 0x0000030000067ab9 */ /* 0x000fe20000000800 */
[----:B------:R-:W-:Y:S02]  /*0a70*/  ULDC UR7, c[0x0][0x10] ;  /* 0x0000040000077ab9 */ /* 0x000fe40000000800 */
[----:B------:R-:W-:-:S04]  /*0a80*/  UIMAD.WIDE.U32 UR6, UR6, UR7, URZ ;  /* 0x00000007060672a5 */ /* 0x000fc8000f8e003f */
[----:B------:R-:W1:Y:S01]  /*0a90*/  LDC R8, c[0x0][0x14] ;  /* 0x00000500ff087b82 */ /* 0x000e620000000800 */
[----:B---3--:R-:W-:-:S04]  /*0aa0*/  @P3 IMAD.WIDE.U32 R2, R16, R15, R2 ;  /* 0x0000000f10023225 */ /* 0x008fc800078e0002 */
[----:B------:R-:W-:Y:S02]  /*0ab0*/  @P3 IMAD.IADD R3, R3, 0x1, R5 ;  /* 0x0000000103033824 */ /* 0x000fe400078e0205 */
[----:B0-----:R-:W-:-:S04]  /*0ac0*/  @!P3 IMAD.WIDE.U32 R4, R9, R22, R16 ;  /* 0x000000160904b225 */ /* 0x001fc800078e0010 */
[----:B------:R-:W-:Y:S02]  /*0ad0*/  @!P3 IMAD.MOV.U32 R2, RZ, RZ, R4 ;  /* 0x000000ffff02b224 */ /* 0x000fe400078e0004 */
[----:B------:R-:W-:Y:S02]  /*0ae0*/  @!P3 IMAD.MOV.U32 R3, RZ, RZ, R5 ;  /* 0x000000ffff03b224 */ /* 0x000fe400078e0005 */
[C---:B-1----:R-:W-:Y:S02]  /*0af0*/  IMAD R15, R8.reuse, UR7, RZ ;  /* 0x00000007080f7c24 */ /* 0x042fe4000f8e02ff */
[----:B------:R-:W-:Y:S01]  /*0b00*/  IMAD.WIDE.U32 R8, R8, UR6, RZ ;  /* 0x0000000608087c25 */ /* 0x000fe2000f8e00ff */
[----:B------:R-:W-:-:S03]  /*0b10*/  USHF.R.S32.HI UR6, URZ, 0x5, UR9 ;  /* 0x000000053f067899 */ /* 0x000fc60008011409 */
[----:B------:R-:W-:Y:S01]  /*0b20*/  IMAD.IADD R0, R9, 0x1, R15 ;  /* 0x0000000109007824 */ /* 0x000fe200078e020f */
[----:B------:R-:W-:Y:S08]  /*0b30*/  @P0 BRA `(.L_x_9) ;  /* 0x0000000000200947 */ /* 0x000ff00003800000 */
[----:B------:R-:W-:Y:S01]  /*0b40*/  UISETP.GE.U32.AND UP0, UPT, UR6, 0x6, UPT ;  /* 0x000000060600788c */ /* 0x000fe2000bf06070 */
[----:B------:R-:W-:Y:S01]  /*0b50*/  IADD3 R2, P0, R2, R8, RZ ;  /* 0x0000000802027210 */ /* 0x000fe20007f1e0ff */
[----:B------:R-:W-:-:S04]  /*0b60*/  UIMAD.WIDE.U32 UR4, UR6, -0x55555555, URZ ;  /* 0xaaaaaaab060478a5 */ /* 0x000fc8000f8e003f */
[----:B------:R-:W-:Y:S01]  /*0b70*/  USHF.R.U32.HI UR5, URZ, 0x2, UR5 ;  /* 0x000000023f057899 */ /* 0x000fe20008011605 */
[----:B------:R-:W-:Y:S02]  /*0b80*/  IMAD.X R3, R0, 0x1, R3, P0 ;  /* 0x0000000100037824 */ /* 0x000fe400000e0603 */
[----:B------:R-:W-:Y:S02]  /*0b90*/  UMOV UR4, URZ ;  /* 0x0000003f00047c82 */ /* 0x000fe40008000000 */
[----:B------:R-:W-:Y:S02]  /*0ba0*/  @UP0 ULOP3.LUT UR4, UR5, 0x1, URZ, 0xc0, !UPT ;  /* 0x0000000105040892 */ /* 0x000fe4000f8ec03f */
[----:B------:R-:W-:-:S12]  /*0bb0*/  UIMAD UR5, UR5, -0x6, UR6 ;  /* 0xfffffffa050578a4 */ /* 0x000fd8000f8e0206 */
.L_x_9:
[----:B------:R-:W-:Y:S01]  /*0bc0*/  ISETP.GE.U32.AND P0, PT, R2, UR10, PT ;  /* 0x0000000a02007c0c */ /* 0x000fe2000bf06070 */
[----:B------:R-:W-:Y:S01]  /*0bd0*/  IMAD.MOV.U32 R6, RZ, RZ, -0x1 ;  /* 0xffffffffff067424 */ /* 0x000fe200078e00ff */
[----:B------:R-:W-:Y:S01]  /*0be0*/  PRMT R15, RZ, 0x7610, R15 ;  /* 0x00007610ff0f7816 */ /* 0x000fe2000000000f */
[----:B------:R-:W-:Y:S01]  /*0bf0*/  IMAD.MOV.U32 R5, RZ, RZ, -0x1 ;  /* 0xffffffffff057424 */ /* 0x000fe200078e00ff */
[----:B------:R-:W-:Y:S01]  /*0c00*/  ISETP.GE.U32.AND.EX P0, PT, R3, UR11, PT, P0 ;  /* 0x0000000b03007c0c */ /* 0x000fe2000bf06100 */
[----:B------:R-:W-:-:S12]  /*0c10*/  IMAD.MOV.U32 R4, RZ, RZ, -0x1 ;  /* 0xffffffffff047424 */ /* 0x000fd800078e00ff */
[----:B------:R-:W-:Y:S05]  /*0c20*/  @P0 BRA `(.L_x_10) ;  /* 0x00000004005c0947 */ /* 0x000fea0003800000 */
[----:B------:R-:W0:Y:S01]  /*0c30*/  LDC.64 R24, c[0x0][0x728] ;  /* 0x0001ca00ff187b82 */ /* 0x000e220000000a00 */
[----:B------:R-:W-:Y:S02]  /*0c40*/  IMAD.MOV.U32 R4, RZ, RZ, R2 ;  /* 0x000000ffff047224 */ /* 0x000fe400078e0002 */
[----:B------:R-:W-:-:S05]  /*0c50*/  IMAD.MOV.U32 R5, RZ, RZ, R3 ;  /* 0x000000ffff057224 */ /* 0x000fca00078e0003 */
[----:B------:R-:W1:Y:S08]  /*0c60*/  LDC R6, c[0x0][0x730] ;  /* 0x0001cc00ff067b82 */ /* 0x000e700000000800 */
[----:B------:R-:W2:Y:S01]  /*0c70*/  LDC.64 R26, c[0x0][0x720] ;  /* 0x0001c800ff1a7b82 */ /* 0x000ea20000000a00 */
[----:B0-----:R-:W-:-:S04]  /*0c80*/  ISETP.NE.U32.AND P0, PT, R24, RZ, PT ;  /* 0x000000ff1800720c */ /* 0x001fc80003f05070 */
[----:B------:R-:W-:-:S13]  /*0c90*/  ISETP.NE.AND.EX P0, PT, R25, RZ, PT, P0 ;  /* 0x000000ff1900720c */ /* 0x000fda0003f05300 */
[----:B-12---:R-:W-:Y:S05]  /*0ca0*/  @!P0 BRA `(.L_x_11) ;  /* 0x0000000000288947 */ /* 0x006fea0003800000 */
[----:B------:R-:W0:Y:S02]  /*0cb0*/  LDC R15, c[0x0][0x734] ;  /* 0x0001cd00ff0f7b82 */ /* 0x000e240000000800 */
[----:B0-----:R-:W-:-:S05]  /*0cc0*/  IADD3 R15, P0, R2, R15, RZ ;  /* 0x0000000f020f7210 */ /* 0x001fca0007f1e0ff */
[----:B------:R-:W-:-:S04]  /*0cd0*/  IMAD.X R23, RZ, RZ, R3, P0 ;  /* 0x000000ffff177224 */ /* 0x000fc800000e0603 */
[----:B------:R-:W-:-:S04]  /*0ce0*/  IMAD.WIDE.U32 R4, R23, R24, RZ ;  /* 0x0000001817047225 */ /* 0x000fc800078e00ff */
[----:B------:R-:W-:-:S04]  /*0cf0*/  IMAD.WIDE.U32 R18, P0, R15, R25, R4 ;  /* 0x000000190f127225 */ /* 0x000fc80007800004 */
[----:B------:R-:W-:-:S04]  /*0d00*/  IMAD.WIDE.U32 R4, R15, R24, RZ ;  /* 0x000000180f047225 */ /* 0x000fc800078e00ff */
[----:B------:R-:W-:Y:S01]  /*0d10*/  IMAD.X R21, RZ, RZ, RZ, P0 ;  /* 0x000000ffff157224 */ /* 0x000fe200000e06ff */
[----:B------:R-:W-:Y:S01]  /*0d20*/  IADD3 RZ, P0, R5, R18, RZ ;  /* 0x0000001205ff7210 */ /* 0x000fe20007f1e0ff */
[----:B------:R-:W-:-:S04]  /*0d30*/  IMAD.MOV.U32 R20, RZ, RZ, R19 ;  /* 0x000000ffff147224 */ /* 0x000fc800078e0013 */
[----:B------:R-:W-:-:S08]  /*0d40*/  IMAD.WIDE.U32.X R4, R23, R25, R20, P0 ;  /* 0x0000001917047225 */ /* 0x000fd000000e0414 */
.L_x_11:
[-CC-:B------:R-:W-:Y:S01]  /*0d50*/  SHF.R.U64 R33, R4, R6.reuse, R5.reuse ;  /* 0x0000000604217219 */ /* 0x180fe20000001205 */
[----:B------:R-:W0:Y:S01]  /*0d60*/  LDC.64 R28, c[0x0][0x740] ;  /* 0x0001d000ff1c7b82 */ /* 0x000e220000000a00 */
[----:B------:R-:W-:Y:S01]  /*0d70*/  SHF.R.U32.HI R5, RZ, R6, R5 ;  /* 0x00000006ff057219 */ /* 0x000fe20000011605 */
[----:B------:R-:W-:Y:S01]  /*0d80*/  ULDC UR7, c[0x0][0x150] ;  /* 0x0000540000077ab9 */ /* 0x000fe20000000800 */
[----:B------:R-:W-:Y:S02]  /*0d90*/  IADD3 R17, P0, RZ, -R33, RZ ;  /* 0x80000021ff117210 */ /* 0x000fe40007f1e0ff */
[----:B------:R-:W-:-:S03]  /*0da0*/  I2FP.F32.U32 R4, R16 ;  /* 0x0000001000047245 */ /* 0x000fc60000201000 */
[----:B------:R-:W-:Y:S01]  /*0db0*/  IMAD.X R19, RZ, RZ, ~R5, P0 ;  /* 0x000000ffff137224 */ /* 0x000fe200000e0e05 */
[----:B------:R-:W1:Y:S01]  /*0dc0*/  LDC R20, c[0x0][0x718] ;  /* 0x0001c600ff147b82 */ /* 0x000e620000000800 */
[----:B------:R-:W-:Y:S01]  /*0dd0*/  FMUL R6, R4, UR7 ;  /* 0x0000000704067c20 */ /* 0x000fe20008400000 */
[----:B------:R-:W-:Y:S01]  /*0de0*/  IMAD.WIDE.U32 R4, R17, R26, R2 ;  /* 0x0000001a11047225 */ /* 0x000fe200078e0002 */
[----:B------:R-:W-:-:S03]  /*0df0*/  ULDC UR7, c[0x0][0x154] ;  /* 0x0000550000077ab9 */ /* 0x000fc60000000800 */
[----:B------:R-:W-:Y:S01]  /*0e00*/  IMAD R18, R19, R26, RZ ;  /* 0x0000001a13127224 */ /* 0x000fe200078e02ff */
[----:B------:R-:W2:Y:S01]  /*0e10*/  F2I.U32.TRUNC.NTZ R6, R6 ;  /* 0x0000000600067305 */ /* 0x000ea2000020f000 */
[----:B------:R-:W3:Y:S01]  /*0e20*/  LDC R15, c[0x0][0x144] ;  /* 0x00005100ff0f7b82 */ /* 0x000ee20000000800 */
[----:B------:R-:W-:Y:S02]  /*0e30*/  IMAD.MOV.U32 R19, RZ, RZ, -0x1 ;  /* 0xffffffffff137424 */ /* 0x000fe400078e00ff */
[----:B------:R-:W-:-:S04]  /*0e40*/  IMAD R17, R17, R27, R18 ;  /* 0x0000001b11117224 */ /* 0x000fc800078e0212 */
[----:B------:R-:W-:Y:S01]  /*0e50*/  IMAD.IADD R17, R5, 0x1, R17 ;  /* 0x0000000105117824 */ /* 0x000fe200078e0211 */
[----:B------:R-:W4:Y:S01]  /*0e60*/  LDC R26, c[0x0][0x708] ;  /* 0x0001c200ff1a7b82 */ /* 0x000f220000000800 */
[----:B0-----:R-:W-:-:S04]  /*0e70*/  ISETP.NE.U32.AND P0, PT, R28, RZ, PT ;  /* 0x000000ff1c00720c */ /* 0x001fc80003f05070 */
[----:B------:R-:W-:Y:S01]  /*0e80*/  ISETP.NE.AND.EX P0, PT, R29, RZ, PT, P0 ;  /* 0x000000ff1d00720c */ /* 0x000fe20003f05300 */
[----:B--2---:R-:W-:Y:S02]  /*0e90*/  IMAD.MOV R5, RZ, RZ, -R6 ;  /* 0x000000ffff057224 */ /* 0x004fe400078e0a06 */
[----:B------:R-:W0:Y:S01]  /*0ea0*/  LDC R18, c[0x0][0x758] ;  /* 0x0001d600ff127b82 */ /* 0x000e220000000800 */
[-CC-:B-1----:R-:W-:Y:S02]  /*0eb0*/  SHF.R.U64 R24, R4, R20.reuse, R17.reuse ;  /* 0x0000001404187219 */ /* 0x182fe40000001211 */
[----:B------:R-:W-:Y:S02]  /*0ec0*/  SHF.R.U32.HI R17, RZ, R20, R17 ;  /* 0x00000014ff117219 */ /* 0x000fe40000011611 */
[----:B------:R-:W-:-:S03]  /*0ed0*/  I2FP.F32.U32 R4, R22 ;  /* 0x0000001600047245 */ /* 0x000fc60000201000 */
[----:B------:R-:W1:Y:S01]  /*0ee0*/  LDC R23, c[0x0][0x148] ;  /* 0x00005200ff177b82 */ /* 0x000e620000000800 */
[----:B---3--:R-:W-:Y:S02]  /*0ef0*/  IMAD R6, R15, R5, R16 ;  /* 0x000000050f067224 */ /* 0x008fe400078e0210 */
[----:B------:R-:W-:-:S04]  /*0f00*/  FMUL R5, R4, UR7 ;  /* 0x0000000704057c20 */ /* 0x000fc80008400000 */
[----:B------:R2:W3:Y:S01]  /*0f10*/  F2I.U32.TRUNC.NTZ R21, R5 ;  /* 0x0000000500157305 */ /* 0x0004e2000020f000 */
[----:B------:R-:W1:Y:S01]  /*0f20*/  LDC R27, c[0x0][0x700] ;  /* 0x0001c000ff1b7b82 */ /* 0x000e620000000800 */
[-CC-:B----4-:R-:W-:Y:S02]  /*0f30*/  SHF.R.U64 R35, R24, R26.reuse, R17.reuse ;  /* 0x0000001a18237219 */ /* 0x190fe40000001211 */
[----:B------:R-:W-:Y:S01]  /*0f40*/  SHF.R.U32.HI R15, RZ, R26, R17 ;  /* 0x0000001aff0f7219 */ /* 0x000fe20000011611 */
[----:B------:R-:W-:-:S04]  /*0f50*/  IMAD.MOV.U32 R17, RZ, RZ, 0x1 ;  /* 0x00000001ff117424 */ /* 0x000fc800078e00ff */
[----:B------:R-:W4:Y:S01]  /*0f60*/  LDC R30, c[0x0][0x748] ;  /* 0x0001d200ff1e7b82 */ /* 0x000f220000000800 */
[-C--:B0-----:R-:W-:Y:S02]  /*0f70*/  SHF.L.U32 R4, R19, R18.reuse, RZ ;  /* 0x0000001213047219 */ /* 0x081fe400000006ff */
[-CC-:B------:R-:W-:Y:S02]  /*0f80*/  SHF.R.U64 R26, R35, R18.reuse, R15.reuse ;  /* 0x00000012231a7219 */ /* 0x180fe4000000120f */
[----:B------:R-:W-:Y:S02]  /*0f90*/  SHF.R.U32.HI R25, RZ, R18, R15 ;  /* 0x00000012ff197219 */ /* 0x000fe4000001160f */
[----:B------:R-:W-:Y:S01]  /*0fa0*/  LOP3.LUT R20, RZ, R4, RZ, 0x33, !PT ;  /* 0x00000004ff147212 */ /* 0x000fe200078e33ff */
[----:B------:R-:W0:Y:S01]  /*0fb0*/  LDC R31, c[0x0][0x738] ;  /* 0x0001ce00ff1f7b82 */ /* 0x000e220000000800 */
[----:B------:R-:W-:Y:S01]  /*0fc0*/  SHF.L.U32 R15, R17, R18, RZ ;  /* 0x00000012110f7219 */ /* 0x000fe200000006ff */
[----:B------:R-:W-:-:S02]  /*0fd0*/  IMAD.MOV.U32 R4, RZ, RZ, R26 ;  /* 0x000000ffff047224 */ /* 0x000fc400078e001a */
[----:B--2---:R-:W-:-:S04]  /*0fe0*/  IMAD.MOV.U32 R5, RZ, RZ, R25 ;  /* 0x000000ffff057224 */ /* 0x004fc800078e0019 */
[----:B------:R-:W2:Y:S01]  /*0ff0*/  LDC R32, c[0x0][0x710] ;  /* 0x0001c400ff207b82 */ /* 0x000ea20000000800 */
[----:B---3--:R-:W-:Y:S05]  /*1000*/  @!P0 BRA `(.L_x_12) ;  /* 0x0000000000288947 */ /* 0x008fea0003800000 */
[----:B------:R-:W3:Y:S02]  /*1010*/  LDC R19, c[0x0][0x74c] ;  /* 0x0001d300ff137b82 */ /* 0x000ee40000000800 */
[----:B---3--:R-:W-:-:S05]  /*1020*/  IADD3 R19, P0, R26, R19, RZ ;  /* 0x000000131a137210 */ /* 0x008fca0007f1e0ff */
        /* <DEDUP_REMOVED lines=8> */
.L_x_12:
[----:B----4-:R-:W-:Y:S01]  /*10b0*/  SHF.R.U64 R4, R4, R30, R5 ;  /* 0x0000001e04047219 */ /* 0x010fe20000001205 */
[----:B-1----:R-:W-:Y:S01]  /*10c0*/  VIADD R5, R27, 0xffffffff ;  /* 0xffffffff1b057836 */ /* 0x002fe20000000000 */
[----:B------:R-:W-:Y:S01]  /*10d0*/  LOP3.LUT R20, R35, R20, RZ, 0xc0, !PT ;  /* 0x0000001423147212 */ /* 0x000fe200078ec0ff */
[----:B------:R-:W-:Y:S02]  /*10e0*/  IMAD.MOV R21, RZ, RZ, -R21 ;  /* 0x000000ffff157224 */ /* 0x000fe400078e0a15 */
[----:B------:R-:W-:Y:S01]  /*10f0*/  IMAD.MOV R16, RZ, RZ, -R4 ;  /* 0x000000ffff107224 */ /* 0x000fe200078e0a04 */
[----:B------:R-:W-:Y:S01]  /*1100*/  LOP3.LUT R5, R24, R5, RZ, 0xc0, !PT ;  /* 0x0000000518057212 */ /* 0x000fe200078ec0ff */
[----:B------:R-:W-:Y:S02]  /*1110*/  IMAD R15, R15, R4, R20 ;  /* 0x000000040f0f7224 */ /* 0x000fe400078e0214 */
[----:B------:R-:W-:Y:S02]  /*1120*/  @P3 IMAD R6, R23, R21, R22 ;  /* 0x0000001517063224 */ /* 0x000fe400078e0216 */
[----:B0-----:R-:W-:-:S02]  /*1130*/  IMAD R4, R16, R31, R26 ;  /* 0x0000001f10047224 */ /* 0x001fc400078e021a */
[----:B--2---:R-:W-:Y:S02]  /*1140*/  IMAD R6, R15, R32, R6 ;  /* 0x000000200f067224 */ /* 0x004fe400078e0206 */
[----:B------:R-:W-:Y:S02]  /*1150*/  IMAD R17, R4, R27, R5 ;  /* 0x0000001b04117224 */ /* 0x000fe400078e0205 */
[----:B------:R-:W-:Y:S02]  /*1160*/  IMAD.MOV.U32 R15, RZ, RZ, 0x1 ;  /* 0x00000001ff0f7424 */ /* 0x000fe400078e00ff */
[----:B------:R-:W-:Y:S01]  /*1170*/  IMAD.MOV.U32 R4, RZ, RZ, R33 ;  /* 0x000000ffff047224 */ /* 0x000fe200078e0021 */
[----:B------:R-:W-:Y:S02]  /*1180*/  SEL R5, R17, R6, !P3 ;  /* 0x0000000611057207 */ /* 0x000fe40005800000 */
[----:B------:R-:W-:-:S07]  /*1190*/  SEL R6, R6, R17, !P3 ;  /* 0x0000001106067207 */ /* 0x000fce0005800000 */
.L_x_10:
[----:B------:R-:W-:Y:S05]  /*11a0*/  @!P2 BRA `(.L_x_13) ;  /* 0x000000a40084a947 */ /* 0x000fea0003800000 */
[----:B------:R-:W-:-:S13]  /*11b0*/  ISETP.GT.U32.AND P0, PT, R34, 0x1, PT ;  /* 0x000000012200780c */ /* 0x000fda0003f04070 */
[----:B------:R-:W-:Y:S05]  /*11c0*/  @P0 EXIT ;  /* 0x000000000000094d */ /* 0x000fea0003800000 */
.L_x_14:
[----:B------:R-:W-:-:S08]  /*11d0*/  NOP ;  /* 0x0000000000007918 */ /* 0x000fd00000000000 */
[----:B------:R-:W0:Y:S02]  /*11e0*/  USETMAXREG.TRY_ALLOC.CTAPOOL UP0, 0xe8 ;  /* 0x000000e8000079c8 */ /* 0x000e240008000600 */
[----:B0-----:R-:W-:-:S13]  /*11f0*/  PLOP3.LUT P0, PT, PT, PT, UP0, 0x80, 0x0 ;  /* 0x000000000000781c */ /* 0x001fda0003f0f008 */
[----:B------:R-:W-:Y:S05]  /*1200*/  @!P0 BRA `(.L_x_14) ;  /* 0xfffffffc00f08947 */ /* 0x000fea000383ffff */
[----:B------:R-:W-:-:S13]  /*1210*/  LOP3.LUT P0, RZ, R15, 0xff, RZ, 0xc0, !PT ;  /* 0x000000ff0fff7812 */ /* 0x000fda000780c0ff */
[----:B------:R-:W-:Y:S05]  /*1220*/  @!P0 EXIT ;  /* 0x000000000000894d */ /* 0x000fea0003800000 */
[----:B------:R-:W-:Y:S01]  /*1230*/  SHF.R.S32.HI R13, RZ, 0x1f, R14 ;  /* 0x0000001fff0d7819 */ /* 0x000fe2000001140e */
[----:B------:R-:W0:Y:S01]  /*1240*/  S2UR UR8, SR_CgaCtaId ;  /* 0x00000000000879c3 */ /* 0x000e220000008800 */
[-C--:B------:R-:W-:Y:S01]  /*1250*/  LEA.HI R12, R14, R14.reuse, RZ, 0x1 ;  /* 0x0000000e0e0c7211 */ /* 0x080fe200078f08ff */
[----:B------:R-:W-:Y:S01]  /*1260*/  UIADD3 UR9, UR12, -0x1, URZ ;  /* 0xffffffff0c097890 */ /* 0x000fe2000fffe03f */
[CC--:B------:R-:W-:Y:S01]  /*1270*/  LEA.HI R15, R13.reuse, R14.reuse, RZ, 0x2 ;  /* 0x0000000e0d0f7211 */ /* 0x0c0fe200078f10ff */
[----:B------:R-:W-:Y:S01]  /*1280*/  UMOV UR7, 0x400 ;  /* 0x0000040000077882 */ /* 0x000fe20000000000 */
[----:B------:R-:W-:Y:S01]  /*1290*/  LEA.HI R18, R13, R14, RZ, 0x5 ;  /* 0x0000000e0d127211 */ /* 0x000fe200078f28ff */
[----:B------:R-:W-:Y:S01]  /*12a0*/  UISETP.NE.AND UP0, UPT, UR9, URZ, UPT ;  /* 0x0000003f0900728c */ /* 0x000fe2000bf05270 */
[--C-:B------:R-:W-:Y:S01]  /*12b0*/  SHF.R.S32.HI R16, RZ, 0x2, R15.reuse ;  /* 0x00000002ff107819 */ /* 0x100fe2000001140f */
[----:B------:R-:W-:Y:S01]  /*12c0*/  ULDC UR10, c[0x0][0x284] ;  /* 0x0000a100000a7ab9 */ /* 0x000fe20000000800 */
[----:B------:R-:W-:Y:S01]  /*12d0*/  SHF.R.S32.HI R17, RZ, 0x1f, R15 ;  /* 0x0000001fff117819 */ /* 0x000fe2000001140f */
[----:B------:R-:W-:Y:S01]  /*12e0*/  USHF.L.U32 UR18, UR6, 0x1, URZ ;  /* 0x0000000106127899 */ /* 0x000fe2000800063f */
[----:B------:R-:W-:-:S02]  /*12f0*/  LOP3.LUT R13, R12, 0x7ffffe, RZ, 0xc0, !PT ;  /* 0x007ffffe0c0d7812 */ /* 0x000fc400078ec0ff */
[----:B------:R-:W-:Y:S02]  /*1300*/  LEA.HI R17, R17, R16, RZ, 0x3 ;  /* 0x0000001011117211 */ /* 0x000fe400078f18ff */
[----:B------:R-:W-:Y:S01]  /*1310*/  SHF.R.S32.HI R18, RZ, 0x5, R18 ;  /* 0x00000005ff127819 */ /* 0x000fe20000011412 */
[----:B------:R-:W-:Y:S01]  /*1320*/  IMAD.IADD R13, R14, 0x1, -R13 ;  /* 0x000000010e0d7824 */ /* 0x000fe200078e0a0d */
[----:B------:R-:W-:Y:S02]  /*1330*/  LOP3.LUT R17, R17, 0xfffffff8, RZ, 0xc0, !PT ;  /* 0xfffffff811117812 */ /* 0x000fe400078ec0ff */
[----:B------:R-:W-:Y:S01]  /*1340*/  LOP3.LUT R15, R15, 0xfffffffc, RZ, 0xc0, !PT ;  /* 0xfffffffc0f0f7812 */ /* 0x000fe200078ec0ff */
[----:B------:R-:W-:Y:S01]  /*1350*/  IMAD R12, R18, 0x2, R13 ;  /* 0x00000002120c7824 */ /* 0x000fe200078e020d */
[----:B------:R-:W-:Y:S01]  /*1360*/  LOP3.LUT R162, R7, 0x1, RZ, 0xfc, !PT ;  /* 0x0000000107a27812 */ /* 0x000fe200078efcff */
[----:B------:R-:W-:Y:S01]  /*1370*/  IMAD.IADD R17, R16, 0x1, -R17 ;  /* 0x0000000110117824 */ /* 0x000fe200078e0a11 */
[----:B0-----:R-:W-:Y:S01]  /*1380*/  ULEA UR7, UR8, UR7, 0x18 ;  /* 0x0000000708077291 */ /* 0x001fe2000f8ec03f */
[----:B------:R-:W-:Y:S01]  /*1390*/  IMAD.IADD R14, R14, 0x1, -R15 ;  /* 0x000000010e0e7824 */ /* 0x000fe200078e0a0f */
[----:B------:R-:W-:Y:S01]  /*13a0*/  USHF.L.U32 UR8, UR9, 0x3, URZ ;  /* 0x0000000309087899 */ /* 0x000fe2000800063f */
[--C-:B------:R-:W-:Y:S01]  /*13b0*/  IMAD R13, R12, 0x8, R17.reuse ;  /* 0x000000080c0d7824 */ /* 0x100fe200078e0211 */
[----:B------:R-:W-:Y:S01]  /*13c0*/  USEL UR9, URZ, 0x1, UP0 ;  /* 0x000000013f097887 */ /* 0x000fe20008000000 */
[C-C-:B------:R-:W-:Y:S01]  /*13d0*/  IMAD R12, R18.reuse, 0x10, R17.reuse ;  /* 0x00000010120c7824 */ /* 0x140fe200078e0211 */
[----:B------:R-:W-:Y:S01]  /*13e0*/  VIMNMX R15, RZ, UR6, PT ;  /* 0x00000006ff0f7c48 */ /* 0x000fe2000bfe0100 */
[----:B------:R-:W-:Y:S01]  /*13f0*/  IMAD R16, R18, -0x10, -R17 ;  /* 0xfffffff012107824 */ /* 0x000fe200078e0a11 */
[----:B------:R-:W-:Y:S01]  /*1400*/  UIADD3 UR19, UR7, 0x70, URZ ;  /* 0x0000007007137890 */ /* 0x000fe2000fffe03f */
[----:B------:R-:W-:Y:S01]  /*1410*/  IMAD.SHL.U32 R17, R13, 0x40, RZ ;  /* 0x000000400d117824 */ /* 0x000fe200078e00ff */
[----:B------:R-:W-:Y:S01]  /*1420*/  ULOP3.LUT UR8, UR8, 0x8, URZ, 0xc0, !UPT ;  /* 0x0000000808087892 */ /* 0x000fe2000f8ec03f */
[----:B------:R-:W-:Y:S01]  /*1430*/  IADD3 R15, -R15, UR6, RZ ;  /* 0x000000060f0f7c10 */ /* 0x000fe2000fffe1ff */
[----:B------:R-:W-:Y:S01]  /*1440*/  IMAD.U32 R163, RZ, RZ, UR9 ;  /* 0x00000009ffa37e24 */ /* 0x000fe2000f8e00ff */
[----:B------:R-:W-:Y:S01]  /*1450*/  SHF.R.S32.HI R13, RZ, 0x1f, R12 ;  /* 0x0000001fff0d7819 */ /* 0x000fe2000001140c */
[----:B------:R-:W-:Y:S01]  /*1460*/  VIADD R16, R16, UR10 ;  /* 0x0000000a10107c36 */ /* 0x000fe20008000000 */
[----:B------:R-:W-:Y:S01]  /*1470*/  SHF.R.S32.HI R17, RZ, 0x3, R17 ;  /* 0x00000003ff117819 */ /* 0x000fe20000011411 */
[----:B------:R-:W-:-:S02]  /*1480*/  ULEA UR12, UR12, UR19, 0x3 ;  /* 0x000000130c0c7291 */ /* 0x000fc4000f8e183f */
[----:B------:R-:W-:Y:S02]  /*1490*/  ULOP3.LUT UR20, UR8, 0x8, URZ, 0x3c, !UPT ;  /* 0x0000000808147892 */ /* 0x000fe4000f8e3c3f */
[----:B------:R-:W-:-:S12]  /*14a0*/  ULOP3.LUT UR13, UR8, 0x18, URZ, 0x3c, !UPT ;  /* 0x00000018080d7892 */ /* 0x000fd8000f8e3c3f */
.L_x_281:
[----:B------:R-:W-:Y:S01]  /*14b0*/  SHF.L.U32 R18, R163, 0x1f, RZ ;  /* 0x0000001fa3127819 */ /* 0x000fe200000006ff */
[----:B------:R-:W-:Y:S01]  /*14c0*/  IMAD.MOV.U32 R151, RZ, RZ, RZ ;  /* 0x000000ffff977224 */ /* 0x000fe200078e00ff */
[----:B------:R-:W-:Y:S02]  /*14d0*/  ISETP.GE.AND P1, PT, R15, 0x1, PT ;  /* 0x000000010f00780c */ /* 0x000fe40003f26270 */
[----:B------:R-:W0:Y:S02]  /*14e0*/  SYNCS.PHASECHK.TRANS64.TRYWAIT P0, [UR12+-0x8], R18 ;  /* 0xfffff812ff0075a7 */ /* 0x000e24000800014c */
[----:B0123-5:R-:W-:Y:S09]  /*14f0*/  @!P0 BRA `(.L_x_15) ;  /* 0x000000b400148947 */ /* 0x02fff20003800000 */
.L_x_305:
[----:B------:R-:W-:Y:S02]  /*1500*/  CS2R R24, SRZ ;  /* 0x0000000000187805 */ /* 0x000fe4000001ff00 */
[----:B------:R-:W-:Y:S02]  /*1510*/  CS2R R26, SRZ ;  /* 0x00000000001a7805 */ /* 0x000fe4000001ff00 */
[----:B------:R-:W-:Y:S02]  /*1520*/  CS2R R28, SRZ ;  /* 0x00000000001c7805 */ /* 0x000fe4000001ff00 */
[----:B------:R-:W-:Y:S02]  /*1530*/  CS2R R30, SRZ ;  /* 0x00000000001e7805 */ /* 0x000fe4000001ff00 */
[----:B------:R-:W-:Y:S02]  /*1540*/  CS2R R32, SRZ ;  /* 0x0000000000207805 */ /* 0x000fe4000001ff00 */
[----:B------:R-:W-:-:S02]  /*1550*/  CS2R R34, SRZ ;  /* 0x0000000000227805 */ /* 0x000fc4000001ff00 */
        /* <DEDUP_REMOVED lines=56> */
[----:B------:R-:W-:Y:S01]  /*18e0*/  CS2R R148, SRZ ;  /* 0x0000000000947805 */ /* 0x000fe2000001ff00 */
[----:B------:R-:W-:Y:S01]  /*18f0*/  IMAD.MOV.U32 R150, RZ, RZ, RZ ;  /* 0x000000ffff967224 */ /* 0x000fe200078e00ff */
[----:B------:R-:W-:Y:S06]  /*1900*/  @!P1 BRA `(.L_x_16) ;  /* 0x0000000000f49947 */ /* 0x000fec0003800000 */
[----:B0-----:R-:W-:Y:S01]  /*1910*/  IMAD.MOV.U32 R18, RZ, RZ, R15 ;  /* 0x000000ffff127224 */ /* 0x001fe200078e000f */
[----:B------:R-:W-:Y:S01]  /*1920*/  UPLOP3.LUT UP0, UPT, UPT, UPT, UPT, 0x40, 0x0 ;  /* 0x000000000000789c */ /* 0x000fe20003f0e870 */
[----:B------:R-:W-:Y:S01]  /*1930*/  IMAD.U32 R23, RZ, RZ, UR4 ;  /* 0x00000004ff177e24 */ /* 0x000fe2000f8e00ff */
[----:B------:R-:W-:Y:S01]  /*1940*/  UMOV UR14, UR5 ;  /* 0x00000005000e7c82 */ /* 0x000fe20008000000 */
[----:B------:R-:W-:-:S08]  /*1950*/  UMOV UR15, UR5 ;  /* 0x00000005000f7c82 */ /* 0x000fd00008000000 */
.L_x_23:
[----:B------:R-:W-:-:S13]  /*1960*/  ISETP.NE.AND P1, PT, R162, 0x3, PT ;  /* 0x00000003a200780c */ /* 0x000fda0003f25270 */
[----:B01----:R-:W-:Y:S05]  /*1970*/  @!P1 BRA `(.L_x_17) ;  /* 0x0000000000049947 */ /* 0x003fea0003800000 */
[----:B------:R-:W-:Y:S01]  /*1980*/  BPT.TRAP 0x1 ;  /* 0x000000040000795c */ /* 0x000fe20000300000 */
.L_x_17:
[----:B------:R-:W-:Y:S01]  /*1990*/  ULEA UR8, UR14, UR7, 0x3 ;  /* 0x000000070e087291 */ /* 0x000fe2000f8e183f */
[----:B------:R-:W-:-:S08]  /*19a0*/  SHF.L.U32 R20, R23, 0x1f, RZ ;  /* 0x0000001f17147819 */ /* 0x000fd000000006ff */
[----:B------:R0:W1:Y:S01]  /*19b0*/  SYNCS.PHASECHK.TRANS64.TRYWAIT P0, [UR8], R20 ;  /* 0x00000014ff0075a7 */ /* 0x0000620008000148 */
[----:B------:R-:W-:Y:S05]  /*19c0*/  @!P1 BRA `(.L_x_18) ;  /* 0x0000000000049947 */ /* 0x000fea0003800000 */
[----:B------:R-:W-:Y:S01]  /*19d0*/  BPT.TRAP 0x1 ;  /* 0x000000040000795c */ /* 0x000fe20000300000 */
.L_x_18:
[----:B------:R-:W-:-:S04]  /*19e0*/  IMAD.U32 R22, RZ, RZ, UR14 ;  /* 0x0000000eff167e24 */ /* 0x000fc8000f8e00ff */
[----:B------:R-:W-:Y:S01]  /*19f0*/  IMAD R19, R22, 0x200, R17 ;  /* 0x0000020016137824 */ /* 0x000fe200078e0211 */
[----:B-1----:R-:W-:Y:S06]  /*1a00*/  @P0 BRA `(.L_x_19) ;  /* 0x0000000000080947 */ /* 0x002fec0003800000 */
[----:B------:R-:W1:Y:S02]  /*1a10*/  SYNCS.PHASECHK.TRANS64.TRYWAIT P0, [UR8], R20 ;  /* 0x00000014ff0075a7 */ /* 0x000e640008000148 */
[----:B-1----:R-:W-:Y:S05]  /*1a20*/  @!P0 BRA `(.L_x_20) ;  /* 0x000000ac00e08947 */ /* 0x002fea0003800000 */
.L_x_19:
[----:B------:R-:W2:Y:S01]  /*1a30*/  LDS.64 R152, [R19+UR7+0x36180] ;  /* 0x0361800713987984 */ /* 0x000ea20008000a00 */
[----:B------:R-:W-:Y:S02]  /*1a40*/  UIADD3 UR8, UR7, 0x180, URZ ;  /* 0x0000018007087890 */ /* 0x000fe4000fffe03f */
[----:B------:R-:W-:Y:S02]  /*1a50*/  UIADD3 UR9, UR7, 0x6180, URZ ;  /* 0x0000618007097890 */ /* 0x000fe4000fffe03f */
[----:B------:R-:W-:Y:S02]  /*1a60*/  USHF.R.U32.HI UR8, URZ, 0x4, UR8 ;  /* 0x000000043f087899 */ /* 0x000fe40008011608 */
[----:B------:R-:W-:Y:S02]  /*1a70*/  USHF.R.U32.HI UR9, URZ, 0x4, UR9 ;  /* 0x000000043f097899 */ /* 0x000fe40008011609 */
[----:B------:R-:W-:Y:S02]  /*1a80*/  ULOP3.LUT UR8, UR8, 0x3fff, URZ, 0xc0, !UPT ;  /* 0x00003fff08087892 */ /* 0x000fe4000f8ec03f */
[----:B------:R-:W-:-:S02]  /*1a90*/  ULOP3.LUT UR9, UR9, 0x3fff, URZ, 0xc0, !UPT ;  /* 0x00003fff09097892 */ /* 0x000fc4000f8ec03f */
[----:B------:R-:W-:Y:S02]  /*1aa0*/  ULOP3.LUT UR8, UR8, 0x10000, URZ, 0xfc, !UPT ;  /* 0x0001000008087892 */ /* 0x000fe4000f8efc3f */
[----:B------:R-:W-:Y:S02]  /*1ab0*/  ULOP3.LUT UR9, UR9, 0x10000, URZ, 0xfc, !UPT ;  /* 0x0001000009097892 */ /* 0x000fe4000f8efc3f */
[----:B------:R-:W-:Y:S02]  /*1ac0*/  ULEA UR8, UR14, UR8, 0x8 ;  /* 0x000000080e087291 */ /* 0x000fe4000f8e403f */
[----:B------:R-:W-:Y:S01]  /*1ad0*/  ULEA UR10, UR14, UR9, 0xb ;  /* 0x000000090e0a7291 */ /* 0x000fe2000f8e583f */
[----:B------:R-:W-:Y:S02]  /*1ae0*/  UMOV UR11, 0x40000040 ;  /* 0x40000040000b7882 */ /* 0x000fe40000000000 */
[----:B------:R-:W-:Y:S01]  /*1af0*/  UMOV UR9, 0x80000020 ;  /* 0x8000002000097882 */ /* 0x000fe20000000000 */
[----:B--2---:R-:W-:-:S06]  /*1b00*/  WARPGROUP.ARRIVE ;  /* 0x00000000000079c5 */ /* 0x004fcc0000000000 */
[----:B------:R-:W-:Y:S01]  /*1b10*/  HGMMA.SP.64x256x32.F32.BF16 R24, gdesc[UR8], R24, UP0, R152, 0x0 ;  /* 0x0be09800081879f0 */ /* 0x000fe2000bf01a18 */
[----:B------:R-:W-:Y:S02]  /*1b20*/  UIADD3 UR8, UR8, 0x2, URZ ;  /* 0x0000000208087890 */ /* 0x000fe4000fffe03f */
[----:B------:R-:W-:Y:S01]  /*1b30*/  UIADD3 UR10, UR10, 0x4, URZ ;  /* 0x000000040a0a7890 */ /* 0x000fe2000fffe03f */
[----:B------:R-:W-:Y:S01]  /*1b40*/  UMOV UR9, 0x80000020 ;  /* 0x8000002000097882 */ /* 0x000fe20000000000 */
[----:B------:R-:W-:-:S15]  /*1b50*/  UMOV UR11, 0x40000040 ;  /* 0x40000040000b7882 */ /* 0x000fde0000000000 */
[----:B------:R-:W-:-:S12]  /*1b60*/  NOP ;  /* 0x0000000000007918 */ /* 0x000fd80000000000 */
[----:B------:R-:W-:Y:S03]  /*1b70*/  HGMMA.SP.64x256x32.F32.BF16 R24, gdesc[UR8], R24, R153, 0x0, gsb0 ;  /* 0x0be09900081879f0 */ /* 0x000fe60008001a18 */
[----:B------:R-:W-:Y:S02]  /*1b80*/  WARPGROUP.DEPBAR.LE gsb0, 0x0 ;  /* 0x00008000000079c5 */ /* 0x000fe40000010000 */
[----:B------:R-:W-:Y:S05]  /*1b90*/  @!P1 BRA `(.L_x_21) ;  /* 0x0000000000049947 */ /* 0x000fea0003800000 */
[----:B------:R-:W-:Y:S01]  /*1ba0*/  BPT.TRAP 0x1 ;  /* 0x000000040000795c */ /* 0x000fe20000300000 */
.L_x_21:
[----:B------:R-:W-:Y:S01]  /*1bb0*/  ULEA UR8, UR15, UR7, 0x3 ;  /* 0x000000070f087291 */ /* 0x000fe2000f8e183f */
[----:B------:R-:W-:-:S03]  /*1bc0*/  ISETP.GT.U32.AND P0, PT, R7, 0x1, PT ;  /* 0x000000010700780c */ /* 0x000fc60003f04070 */
[----:B------:R-:W-:-:S04]  /*1bd0*/  UIADD3 UR8, UR8, 0x30, URZ ;  /* 0x0000003008087890 */ /* 0x000fc8000fffe03f */
[----:B------:R-:W-:-:S09]  /*1be0*/  UPRMT UR8, URZ, 0x654, UR8 ;  /* 0x000006543f087896 */ /* 0x000fd20008000008 */
[----:B------:R-:W-:Y:S01]  /*1bf0*/  SYNCS.ARRIVE.TRANS64.RED.A1T0 RZ, [UR8], RZ ;  /* 0x000000ffffff79a7 */ /* 0x000fe20008100408 */
[----:B------:R-:W-:Y:S05]  /*1c00*/  @P0 BRA `(.L_x_22) ;  /* 0x0000000000040947 */ /* 0x000fea0003800000 */
[----:B------:R-:W-:Y:S01]  /*1c10*/  BPT.TRAP 0x1 ;  /* 0x000000040000795c */ /* 0x000fe20000300000 */
.L_x_22:
[----:B------:R-:W-:Y:S01]  /*1c20*/  UIADD3 UR14, UR14, 0x1, URZ ;  /* 0x000000010e0e7890 */ /* 0x000fe2000fffe03f */
[C---:B------:R-:W-:Y:S01]  /*1c30*/  ISETP.GT.AND P0, PT, R18.reuse, 0x1, PT ;  /* 0x000000011200780c */ /* 0x040fe20003f04270 */
[----:B------:R-:W-:Y:S01]  /*1c40*/  UIADD3 UR15, UR15, 0x1, URZ ;  /* 0x000000010f0f7890 */ /* 0x000fe2000fffe03f */
[----:B------:R-:W-:Y:S01]  /*1c50*/  VIADD R18, R18, 0xffffffff ;  /* 0xffffffff12127836 */ /* 0x000fe20000000000 */
[----:B------:R-:W-:Y:S02]  /*1c60*/  UISETP.NE.AND UP0, UPT, UR14, 0x6, UPT ;  /* 0x000000060e00788c */ /* 0x000fe4000bf05270 */
[----:B------:R-:W-:Y:S02]  /*1c70*/  UISETP.NE.AND UP1, UPT, UR15, 0x6, UPT ;  /* 0x000000060f00788c */ /* 0x000fe4000bf25270 */
[----:B------:R-:W-:Y:S02]  /*1c80*/  USEL UR8, URZ, 0x1, UP0 ;  /* 0x000000013f087887 */ /* 0x000fe40008000000 */
[----:B------:R-:W-:-:S02]  /*1c90*/  USEL UR14, UR14, URZ, UP0 ;  /* 0x0000003f0e0e7287 */ /* 0x000fc40008000000 */
[----:B------:R-:W-:Y:S02]  /*1ca0*/  USEL UR15, UR15, URZ, UP1 ;  /* 0x0000003f0f0f7287 */ /* 0x000fe40008800000 */
[----:B------:R-:W-:Y:S01]  /*1cb0*/  UPLOP3.LUT UP0, UPT, UPT, UPT, UPT, 0x80, 0x0 ;  /* 0x000000000000789c */ /* 0x000fe20003f0f070 */
[----:B------:R-:W-:Y:S01]  /*1cc0*/  LOP3.LUT R23, R23, UR8, RZ, 0x3c, !PT ;  /* 0x0000000817177c12 */ /* 0x000fe2000f8e3cff */
[----:B------:R-:W-:Y:S09]  /*1cd0*/  @P0 BRA `(.L_x_23) ;  /* 0xfffffffc00200947 */ /* 0x000ff2000383ffff */
.L_x_16:
[----:B0-----:R-:W-:Y:S01]  /*1ce0*/  IMAD.U32 R19, RZ, RZ, UR20 ;  /* 0x00000014ff137e24 */ /* 0x001fe2000f8e00ff */
[----:B------:R-:W-:Y:S01]  /*1cf0*/  SHF.L.U32 R18, R163, 0x1f, RZ ;  /* 0x0000001fa3127819 */ /* 0x000fe200000006ff */
[----:B------:R-:W-:Y:S01]  /*1d00*/  UIADD3 UR5, UR5, UR18, URZ ;  /* 0x0000001205057290 */ /* 0x000fe2000fffe03f */
[----:B------:R-:W0:Y:S01]  /*1d10*/  LDC R22, c[0x0][0x288] ;  /* 0x0000a200ff167b82 */ /* 0x000e220000000800 */
[----:B------:R-:W-:Y:S01]  /*1d20*/  UISETP.GE.U32.AND UP1, UPT, UR18, 0x6, UPT ;  /* 0x000000061200788c */ /* 0x000fe2000bf26070 */
[----:B------:R-:W-:Y:S01]  /*1d30*/  SHF.R.S32.HI R152, RZ, 0x1f, R4 ;  /* 0x0000001fff987819 */ /* 0x000fe20000011404 */
[----:B------:R-:W-:Y:S02]  /*1d40*/  UISETP.GT.U32.AND UP0, UPT, UR5, 0x5, UPT ;  /* 0x000000050500788c */ /* 0x000fe4000bf04070 */
[----:B------:R-:W-:Y:S02]  /*1d50*/  UIMAD.WIDE.U32 UR8, UR5, -0x55555555, URZ ;  /* 0xaaaaaaab050878a5 */ /* 0x000fe4000f8e003f */
[----:B------:R-:W-:Y:S01]  /*1d60*/  UISETP.LT.U32.AND UP0, UPT, UR18, 0x6, UP0 ;  /* 0x000000061200788c */ /* 0x000fe20008701070 */
[----:B------:R2:W-:Y:S01]  /*1d70*/  SYNCS.ARRIVE.TRANS64.A1T0 RZ, [R19+UR19], RZ ;  /* 0x000000ff13ff79a7 */ /* 0x0005e20008100013 */
[----:B------:R-:W-:-:S02]  /*1d80*/  WARPGROUP.DEPBAR.LE gsb0, 0x0 ;  /* 0x00008000000079c5 */ /* 0x000fc40000010000 */
[----:B------:R-:W-:Y:S02]  /*1d90*/  USEL UR10, URZ, 0x1, !UP0 ;  /* 0x000000013f0a7887 */ /* 0x000fe4000c000000 */
[----:B------:R-:W-:Y:S02]  /*1da0*/  USHF.R.U32.HI UR8, URZ, 0x2, UR9 ;  /* 0x000000023f087899 */ /* 0x000fe40008011609 */
[----:B------:R-:W-:Y:S01]  /*1db0*/  ULOP3.LUT UR4, UR4, UR10, URZ, 0x3c, !UPT ;  /* 0x0000000a04047292 */ /* 0x000fe2000f8e3c3f */
[----:B------:R-:W3:Y:S01]  /*1dc0*/  SYNCS.PHASECHK.TRANS64.TRYWAIT P0, [UR12+0x8], R18 ;  /* 0x00000812ff0075a7 */ /* 0x000ee2000800014c */
[----:B------:R-:W-:Y:S02]  /*1dd0*/  UIMAD UR5, UR8, -0x6, UR5 ;  /* 0xfffffffa080578a4 */ /* 0x000fe4000f8e0205 */
[----:B------:R-:W-:Y:S01]  /*1de0*/  @UP1 ULOP3.LUT UR4, UR4, 0x1, UR8, 0x78, !UPT ;  /* 0x0000000104041892 */ /* 0x000fe2000f8e7808 */
[----:B0-23--:R-:W-:Y:S11]  /*1df0*/  @!P0 BRA `(.L_x_24) ;  /* 0x000000ac00048947 */ /* 0x00dff60003800000 */
.L_x_306:
[----:B------:R-:W-:Y:S01]  /*1e00*/  ULDC.64 UR8, c[0x0][0x6d0] ;  /* 0x0001b40000087ab9 */ /* 0x000fe20000000a00 */
[----:B------:R-:W-:Y:S02]  /*1e10*/  IMAD.SHL.U32 R156, R6, 0x40, RZ ;  /* 0x00000040069c7824 */ /* 0x000fe400078e00ff */
[----:B0-----:R-:W-:Y:S02]  /*1e20*/  IMAD R19, R152, UR8, RZ ;  /* 0x0000000898137c24 */ /* 0x001fe4000f8e02ff */
[----:B-1----:R-:W-:Y:S01]  /*1e30*/  IMAD.WIDE.U32 R20, R4, UR8, R12 ;  /* 0x0000000804147c25 */ /* 0x002fe2000f8e000c */
[----:B------:R-:W-:Y:S01]  /*1e40*/  ULDC UR8, c[0x0][0x284] ;  /* 0x0000a10000087ab9 */ /* 0x000fe20000000800 */
[----:B------:R-:W-:Y:S02]  /*1e50*/  SHF.R.S32.HI R157, RZ, 0x1f, R156 ;  /* 0x0000001fff9d7819 */ /* 0x000fe4000001149c */
[----:B------:R-:W-:Y:S01]  /*1e60*/  IMAD.SHL.U32 R23, R5, 0x100, RZ ;  /* 0x0000010005177824 */ /* 0x000fe200078e00ff */
[----:B------:R-:W-:Y:S01]  /*1e70*/  ISETP.GE.AND P0, PT, R156, UR8, PT ;  /* 0x000000089c007c0c */ /* 0x000fe2000bf06270 */
[----:B------:R-:W-:Y:S01]  /*1e80*/  IMAD R153, R4, UR9, R19 ;  /* 0x0000000904997c24 */ /* 0x000fe2000f8e0213 */
[----:B------:R-:W-:Y:S01]  /*1e90*/  IADD3 R20, P1, R156, R20, RZ ;  /* 0x000000149c147210 */ /* 0x000fe20007f3e0ff */
[----:B------:R-:W-:Y:S01]  /*1ea0*/  IMAD.WIDE R18, R14, 0x2, RZ ;  /* 0x000000020e127825 */ /* 0x000fe200078e02ff */
[----:B------:R-:W-:-:S02]  /*1eb0*/  ISETP.GE.OR P0, PT, R23, R22, P0 ;  /* 0x000000161700720c */ /* 0x000fc40000706670 */
[----:B------:R-:W-:Y:S01]  /*1ec0*/  IADD3.X R21, R157, R21, R153, P1, !PT ;  /* 0x000000159d157210 */ /* 0x000fe20000ffe499 */
[----:B------:R-:W-:Y:S02]  /*1ed0*/  IMAD R6, R14, -0x2, R22 ;  /* 0xfffffffe0e067824 */ /* 0x000fe400078e0216 */
[----:B------:R-:W-:-:S04]  /*1ee0*/  IMAD.WIDE R166, R5, 0x100, R18 ;  /* 0x0000010005a67825 */ /* 0x000fc800078e0212 */
[----:B------:R-:W-:-:S04]  /*1ef0*/  IMAD.IADD R5, R6, 0x1, -R23 ;  /* 0x0000000106057824 */ /* 0x000fc800078e0a17 */
[----:B------:R-:W-:Y:S05]  /*1f00*/  @P0 BRA `(.L_x_25) ;  /* 0x00000090008c0947 */ /* 0x000fea0003800000 */
[----:B------:R-:W0:Y:S01]  /*1f10*/  LDC.64 R18, c[0x0][0x6c8] ;  /* 0x0001b200ff127b82 */ /* 0x000e220000000a00 */
[----:B-----5:R-:W-:Y:S01]  /*1f20*/  FSETP.NEU.AND P0, PT, R10, RZ, PT ;  /* 0x000000ff0a00720b */ /* 0x020fe20003f0d000 */
[----:B------:R-:W-:Y:S01]  /*1f30*/  IMAD.IADD R164, R16, 0x1, -R156 ;  /* 0x0000000110a47824 */ /* 0x000fe200078e0a9c */
[----:B------:R-:W-:Y:S01]  /*1f40*/  ISETP.GT.AND P1, PT, R5, RZ, PT ;  /* 0x000000ff0500720c */ /* 0x000fe20003f24270 */
[----:B------:R-:W-:Y:S03]  /*1f50*/  BSSY B0, `(.L_x_25) ;  /* 0x000091e000007945 */ /* 0x000fe60003800000 */
[----:B------:R-:W-:Y:S01]  /*1f60*/  ISETP.GT.AND P5, PT, R164, RZ, P1 ;  /* 0x000000ffa400720c */ /* 0x000fe20000fa4270 */
[-C--:B0-----:R-:W-:Y:S02]  /*1f70*/  IMAD R6, R167, R18.reuse, RZ ;  /* 0x00000012a7067224 */ /* 0x081fe400078e02ff */
[----:B------:R-:W-:-:S04]  /*1f80*/  IMAD.WIDE.U32 R168, R166, R18, R20 ;  /* 0x00000012a6a87225 */ /* 0x000fc800078e0014 */
[----:B------:R-:W-:-:S04]  /*1f90*/  IMAD R21, R166, R19, R6 ;  /* 0x00000013a6157224 */ /* 0x000fc800078e0206 */
[----:B------:R-:W-:Y:S01]  /*1fa0*/  IMAD.IADD R159, R169, 0x1, R21 ;  /* 0x00000001a99f7824 */ /* 0x000fe200078e0215 */
[----:B------:R-:W-:Y:S06]  /*1fb0*/  @!P0 BRA `(.L_x_26) ;  /* 0x0000006400608947 */ /* 0x000fec0003800000 */
[----:B------:R-:W-:Y:S01]  /*1fc0*/  ULDC.64 UR8, c[0x0][0x6b8] ;  /* 0x0001ae0000087ab9 */ /* 0x000fe20000000a00 */
[----:B------:R-:W-:Y:S01]  /*1fd0*/  ULDC.64 UR14, c[0x0][0x6b0] ;  /* 0x0001ac00000e7ab9 */ /* 0x000fe20000000a00 */
[----:B------:R-:W-:Y:S01]  /*1fe0*/  IMAD.WIDE.U32 R20, R4, UR8, R12 ;  /* 0x0000000804147c25 */ /* 0x000fe2000f8e000c */
[----:B------:R-:W-:Y:S01]  /*1ff0*/  ULDC.64 UR22, c[0x0][0x6a8] ;  /* 0x0001aa0000167ab9 */ /* 0x000fe20000000a00 */
[----:B------:R-:W0:Y:S01]  /*2000*/  LDC.64 R160, c[0x0][0x6b0] ;  /* 0x0001ac00ffa07b82 */ /* 0x000e220000000a00 */
[----:B------:R-:W-:Y:S01]  /*2010*/  ULDC.64 UR10, c[0x0][0x6c0] ;  /* 0x0001b000000a7ab9 */ /* 0x000fe20000000a00 */
[----:B------:R-:W-:Y:S01]  /*2020*/  IMAD R23, R152, UR8, RZ ;  /* 0x0000000898177c24 */ /* 0x000fe2000f8e02ff */
[----:B------:R-:W-:-:S03]  /*2030*/  IADD3 R152, P0, R156, R20, RZ ;  /* 0x000000149c987210 */ /* 0x000fc60007f1e0ff */
[----:B------:R-:W-:Y:S02]  /*2040*/  IMAD R171, R4, UR9, R23 ;  /* 0x0000000904ab7c24 */ /* 0x000fe4000f8e0217 */
[----:B------:R-:W-:-:S03]  /*2050*/  IMAD R23, R167, UR14, RZ ;  /* 0x0000000ea7177c24 */ /* 0x000fc6000f8e02ff */
[----:B------:R-:W-:Y:S01]  /*2060*/  IADD3.X R153, R157, R21, R171, P0, !PT ;  /* 0x000000159d997210 */ /* 0x000fe200007fe4ab */
[C---:B------:R-:W-:Y:S02]  /*2070*/  IMAD R173, R166.reuse, UR15, R23 ;  /* 0x0000000fa6ad7c24 */ /* 0x040fe4000f8e0217 */
[----:B------:R-:W-:-:S04]  /*2080*/  IMAD.WIDE.U32 R20, R166, UR14, R152 ;  /* 0x0000000ea6147c25 */ /* 0x000fc8000f8e0098 */
[----:B------:R-:W-:Y:S01]  /*2090*/  IMAD.IADD R21, R21, 0x1, R173 ;  /* 0x0000000115157824 */ /* 0x000fe200078e02ad */
[----:B------:R-:W-:-:S04]  /*20a0*/  LEA R22, P0, R20, UR22, 0x2 ;  /* 0x0000001614167c11 */ /* 0x000fc8000f8010ff */
[----:B------:R-:W-:-:S05]  /*20b0*/  LEA.HI.X R23, R20, UR23, R21, 0x2, P0 ;  /* 0x0000001714177c11 */ /* 0x000fca00080f1415 */
[----:B------:R-:W2:Y:S01]  /*20c0*/  @P5 LDG.E.LTC128B R165, desc[UR16][R22.64] ;  /* 0x0000001016a55981 */ /* 0x000ea2000c1e1920 */
[----:B------:R-:W-:Y:S01]  /*20d0*/  IMAD.WIDE.U32 R154, R166, UR14, R156 ;  /* 0x0000000ea69a7c25 */ /* 0x000fe2000f8e009c */
[----:B------:R-:W-:Y:S01]  /*20e0*/  LEA R20, P0, R168, UR10, 0x2 ;  /* 0x0000000aa8147c11 */ /* 0x000fe2000f8010ff */
[----:B------:R-:W-:Y:S02]  /*20f0*/  BSSY B1, `(.L_x_27) ;  /* 0x0000016000017945 */ /* 0x000fe40003800000 */
[----:B0-----:R-:W-:Y:S01]  /*2100*/  IMAD.WIDE.U32 R166, R166, UR14, R160 ;  /* 0x0000000ea6a67c25 */ /* 0x001fe2000f8e00a0 */
[----:B------:R-:W-:Y:S02]  /*2110*/  IADD3 R158, P2, R12, R154, RZ ;  /* 0x0000009a0c9e7210 */ /* 0x000fe40007f5e0ff */
[----:B------:R-:W-:Y:S02]  /*2120*/  LEA.HI.X R21, R168, UR11, R159, 0x2, P0 ;  /* 0x0000000ba8157c11 */ /* 0x000fe400080f149f */
[----:B------:R-:W-:-:S02]  /*2130*/  ISETP.GT.AND P0, PT, R5, 0x1, PT ;  /* 0x000000010500780c */ /* 0x000fc40003f04270 */
[----:B------:R-:W-:Y:S01]  /*2140*/  IADD3.X R159, R13, R173, R155, P2, !PT ;  /* 0x000000ad0d9f7210 */ /* 0x000fe200017fe49b */
[----:B------:R-:W-:Y:S01]  /*2150*/  IMAD.IADD R173, R173, 0x1, R167 ;  /* 0x00000001adad7824 */ /* 0x000fe200078e02a7 */
[----:B------:R-:W-:Y:S02]  /*2160*/  ISETP.GT.AND P2, PT, R164, RZ, P0 ;  /* 0x000000ffa400720c */ /* 0x000fe40000744270 */
[----:B------:R-:W-:Y:S01]  /*2170*/  IADD3 R6, P6, R152, R166, RZ ;  /* 0x000000a698067210 */ /* 0x000fe20007fde0ff */
[----:B------:R-:W-:Y:S01]  /*2180*/  IMAD.WIDE.U32 R158, R4, UR8, R158 ;  /* 0x00000008049e7c25 */ /* 0x000fe2000f8e009e */
[----:B------:R-:W-:-:S03]  /*2190*/  LEA R152, P4, R18, R20, 0x2 ;  /* 0x0000001412987211 */ /* 0x000fc600078810ff */
[----:B------:R-:W-:Y:S02]  /*21a0*/  IMAD.IADD R155, R171, 0x1, R159 ;  /* 0x00000001ab9b7824 */ /* 0x000fe400078e029f */
[----:B--2---:R-:W-:-:S04]  /*21b0*/  FMUL R169, R165, R10 ;  /* 0x0000000aa5a97220 */ /* 0x004fc80000400000 */
[----:B------:R-:W-:Y:S01]  /*21c0*/  FFMA R175, R24, R11, R169 ;  /* 0x0000000b18af7223 */ /* 0x000fe200000000a9 */
[----:B------:R-:W-:Y:S01]  /*21d0*/  IMAD.X R169, R173, 0x1, R153, P6 ;  /* 0x00000001ada97824 */ /* 0x000fe200030e0699 */
[----:B------:R-:W-:-:S03]  /*21e0*/  LEA R160, P6, R158, UR22, 0x2 ;  /* 0x000000169ea07c11 */ /* 0x000fc6000f8c10ff */
[----:B------:R0:W-:Y:S01]  /*21f0*/  @P5 STG.E desc[UR16][R20.64], R175 ;  /* 0x000000af14005986 */ /* 0x0001e2000c101910 */
[----:B------:R-:W-:Y:S02]  /*2200*/  LEA R154, P5, R6, UR22, 0x2 ;  /* 0x00000016069a7c11 */ /* 0x000fe4000f8a10ff */
[----:B------:R-:W-:Y:S02]  /*2210*/  LEA.HI.X R161, R158, UR23, R155, 0x2, P6 ;  /* 0x000000179ea17c11 */ /* 0x000fe4000b0f149b */
[----:B------:R-:W-:Y:S01]  /*2220*/  LEA.HI.X R155, R6, UR23, R169, 0x2, P5 ;  /* 0x00000017069b7c11 */ /* 0x000fe2000a8f14a9 */
[----:B------:R-:W-:Y:S08]  /*2230*/  @!P2 BRA `(.L_x_28) ;  /* 0x000000000004a947 */ /* 0x000ff00003800000 */
[----:B------:R1:W5:Y:S02]  /*2240*/  LDG.E.LTC128B R165, desc[UR16][R154.64] ;  /* 0x000000109aa57981 */ /* 0x000364000c1e1920 */
.L_x_28:
[----:B------:R-:W-:Y:S05]  /*2250*/  BSYNC B1 ;  /* 0x0000000000017941 */ /* 0x000fea0003800000 */
.L_x_27:
[----:B-----5:R-:W-:Y:S01]  /*2260*/  FMUL R6, R165, R10 ;  /* 0x0000000aa5067220 */ /* 0x020fe20000400000 */
[----:B------:R-:W-:Y:S01]  /*2270*/  LEA.HI.X R153, R18, R21, R19, 0x2, P4 ;  /* 0x0000001512997211 */ /* 0x000fe200020f1413 */
[----:B------:R-:W-:Y:S01]  /*2280*/  BSSY B1, `(.L_x_29) ;  /* 0x0000008000017945 */ /* 0x000fe20003800000 */
[----:B------:R-:W-:Y:S01]  /*2290*/  ISETP.GT.AND P1, PT, R164, 0x8, P1 ;  /* 0x00000008a400780c */ /* 0x000fe20000f24270 */
[----:B------:R-:W-:Y:S01]  /*22a0*/  FFMA R159, R25, R11, R6 ;  /* 0x0000000b199f7223 */ /* 0x000fe20000000006 */
[----:B------:R-:W-:-:S04]  /*22b0*/  IADD3 R24, P5, P6, R12, R166, R156 ;  /* 0x000000a60c187210 */ /* 0x000fc80007ebe09c */
[----:B------:R2:W-:Y:S01]  /*22c0*/  @P2 STG.E desc[UR16][R152.64], R159 ;  /* 0x0000009f98002986 */ /* 0x0005e2000c101910 */
[----:B------:R-:W-:-:S06]  /*22d0*/  IADD3.X R25, R13, R173, R157, P5, P6 ;  /* 0x000000ad0d197210 */ /* 0x000fcc0002fec49d */
[----:B------:R-:W-:Y:S05]  /*22e0*/  @!P1 BRA `(.L_x_30) ;  /* 0x0000000000049947 */ /* 0x000fea0003800000 */
[----:B------:R3:W5:Y:S02]  /*22f0*/  LDG.E.LTC128B R165, desc[UR16][R160.64+0x20] ;  /* 0x00002010a0a57981 */ /* 0x000764000c1e1920 */
.L_x_30:
[----:B------:R-:W-:Y:S05]  /*2300*/  BSYNC B1 ;  /* 0x0000000000017941 */ /* 0x000fea0003800000 */
.L_x_29:
[----:B-----5:R-:W-:Y:S01]  /*2310*/  FMUL R157, R165, R10 ;  /* 0x0000000aa59d7220 */ /* 0x020fe20000400000 */
[----:B------:R-:W-:Y:S01]  /*2320*/  ISETP.GT.AND P0, PT, R164, 0x8, P0 ;  /* 0x00000008a400780c */ /* 0x000fe20000704270 */
[----:B------:R-:W-:Y:S01]  /*2330*/  IMAD.WIDE.U32 R24, R4, UR8, R24 ;  /* 0x0000000804187c25 */ /* 0x000fe2000f8e0018 */
[----:B------:R-:W-:-:S03]  /*2340*/  ISETP.GT.AND P2, PT, R5, 0x8, PT ;  /* 0x000000080500780c */ /* 0x000fc60003f44270 */
[----:B--2---:R-:W-:Y:S01]  /*2350*/  FFMA R159, R26, R11, R157 ;  /* 0x0000000b1a9f7223 */ /* 0x004fe2000000009d */
[----:B------:R-:W-:Y:S01]  /*2360*/  USHF.L.U64.HI UR11, UR14, 0x5, UR15 ;  /* 0x000000050e0b7899 */ /* 0x000fe2000801020f */
[----:B------:R-:W-:Y:S01]  /*2370*/  IMAD.IADD R25, R171, 0x1, R25 ;  /* 0x00000001ab197824 */ /* 0x000fe200078e0219 */
[----:B------:R-:W-:Y:S01]  /*2380*/  LEA R156, P5, R24, UR22, 0x2 ;  /* 0x00000016189c7c11 */ /* 0x000fe2000f8a10ff */
[----:B------:R-:W-:Y:S01]  /*2390*/  USHF.L.U32 UR10, UR14, 0x5, URZ ;  /* 0x000000050e0a7899 */ /* 0x000fe2000800063f */
[----:B------:R2:W-:Y:S01]  /*23a0*/  @P1 STG.E desc[UR16][R20.64+0x20], R159 ;  /* 0x0000209f14001986 */ /* 0x0005e2000c101910 */
[----:B------:R-:W-:Y:S01]  /*23b0*/  BSSY B1, `(.L_x_31) ;  /* 0x0000005000017945 */ /* 0x000fe20003800000 */
[----:B------:R-:W-:Y:S02]  /*23c0*/  ISETP.GT.AND P4, PT, R164, RZ, P2 ;  /* 0x000000ffa400720c */ /* 0x000fe40001784270 */
[----:B------:R-:W-:Y:S01]  /*23d0*/  LEA.HI.X R157, R24, UR23, R25, 0x2, P5 ;  /* 0x00000017189d7c11 */ /* 0x000fe2000a8f1419 */
[----:B------:R-:W-:Y:S10]  /*23e0*/  @!P0 BRA `(.L_x_32) ;  /* 0x0000000000048947 */ /* 0x000ff40003800000 */
[----:B------:R4:W5:Y:S02]  /*23f0*/  LDG.E.LTC128B R165, desc[UR16][R156.64+0x20] ;  /* 0x000020109ca57981 */ /* 0x000964000c1e1920 */
.L_x_32:
[----:B------:R-:W-:Y:S05]  /*2400*/  BSYNC B1 ;  /* 0x0000000000017941 */ /* 0x000fea0003800000 */
.L_x_31:
[----:B-----5:R-:W-:Y:S01]  /*2410*/  FMUL R4, R165, R10 ;  /* 0x0000000aa5047220 */ /* 0x020fe20000400000 */
[----:B------:R-:W-:Y:S01]  /*2420*/  IADD3 R24, P1, R22, UR10, RZ ;  /* 0x0000000a16187c10 */ /* 0x000fe2000ff3e0ff */
[----:B------:R-:W-:Y:S02]  /*2430*/  @P0 IMAD.MOV.U32 R26, RZ, RZ, R152 ;  /* 0x000000ffff1a0224 */ /* 0x000fe400078e0098 */
[----:B---3--:R-:W-:Y:S01]  /*2440*/  FFMA R161, R27, R11, R4 ;  /* 0x0000000b1ba17223 */ /* 0x008fe20000000004 */
[----:B------:R-:W-:Y:S01]  /*2450*/  @P0 IMAD.MOV.U32 R27, RZ, RZ, R153 ;  /* 0x000000ffff1b0224 */ /* 0x000fe200078e0099 */
[----:B------:R-:W-:-:S04]  /*2460*/  IADD3.X R25, R23, UR11, RZ, P1, !PT ;  /* 0x0000000b17197c10 */ /* 0x000fc80008ffe4ff */
[----:B------:R3:W-:Y:S04]  /*2470*/  @P0 STG.E desc[UR16][R26.64+0x20], R161 ;  /* 0x000020a11a000986 */ /* 0x0007e8000c101910 */
[----:B------:R-:W3:Y:S01]  /*2480*/  @P4 LDG.E.LTC128B R165, desc[UR16][R24.64] ;  /* 0x0000001018a54981 */ /* 0x000ee2000c1e1920 */
[C---:B------:R-:W-:Y:S01]  /*2490*/  IMAD.SHL.U32 R4, R18.reuse, 0x20, RZ ;  /* 0x0000002012047824 */ /* 0x040fe200078e00ff */
[----:B------:R-:W-:Y:S01]  /*24a0*/  SHF.L.U64.HI R6, R18, 0x5, R19 ;  /* 0x0000000512067819 */ /* 0x000fe20000010213 */
[----:B------:R-:W-:Y:S01]  /*24b0*/  BSSY B1, `(.L_x_33) ;  /* 0x000000c000017945 */ /* 0x000fe20003800000 */
[----:B------:R-:W-:Y:S02]  /*24c0*/  ISETP.GT.AND P0, PT, R5, 0x9, PT ;  /* 0x000000090500780c */ /* 0x000fe40003f04270 */
[----:B----4-:R-:W-:-:S02]  /*24d0*/  IADD3 R156, P5, R4, R20, RZ ;  /* 0x00000014049c7210 */ /* 0x010fc40007fbe0ff */
[----:B------:R-:W-:-:S03]  /*24e0*/  ISETP.GT.AND P1, PT, R164, RZ, P0 ;  /* 0x000000ffa400720c */ /* 0x000fc60000724270 */
[----:B------:R-:W-:Y:S01]  /*24f0*/  IMAD.X R157, R6, 0x1, R21, P5 ;  /* 0x00000001069d7824 */ /* 0x000fe200028e0615 */
[----:B------:R-:W-:-:S04]  /*2500*/  IADD3 R158, P5, R154, UR10, RZ ;  /* 0x0000000a9a9e7c10 */ /* 0x000fc8000ffbe0ff */
[----:B--2---:R-:W-:Y:S01]  /*2510*/  IADD3.X R159, R155, UR11, RZ, P5, !PT ;  /* 0x0000000b9b9f7c10 */ /* 0x004fe2000affe4ff */
[----:B---3--:R-:W-:-:S04]  /*2520*/  FMUL R19, R165, R10 ;  /* 0x0000000aa5137220 */ /* 0x008fc80000400000 */
[----:B------:R-:W-:-:S05]  /*2530*/  FFMA R19, R28, R11, R19 ;  /* 0x0000000b1c137223 */ /* 0x000fca0000000013 */
[----:B------:R2:W-:Y:S01]  /*2540*/  @P4 STG.E desc[UR16][R156.64], R19 ;  /* 0x000000139c004986 */ /* 0x0005e2000c101910 */
[----:B------:R-:W-:Y:S05]  /*2550*/  @!P1 BRA `(.L_x_34) ;  /* 0x0000000000049947 */ /* 0x000fea0003800000 */
[----:B------:R3:W5:Y:S02]  /*2560*/  LDG.E.LTC128B R165, desc[UR16][R158.64] ;  /* 0x000000109ea57981 */ /* 0x000764000c1e1920 */
.L_x_34:
[----:B------:R-:W-:Y:S05]  /*2570*/  BSYNC B1 ;  /* 0x0000000000017941 */ /* 0x000fea0003800000 */
.L_x_33:
[----:B------:R-:W-:Y:S01]  /*2580*/  UIADD3 UR8, UP0, UR10, 0x20, URZ ;  /* 0x000000200a087890 */ /* 0x000fe2000ff1e03f */
[----:B------:R-:W-:Y:S01]  /*2590*/  ISETP.GT.AND P2, PT, R164, 0x8, P2 ;  /* 0x00000008a400780c */ /* 0x000fe20001744270 */
[----:B-----5:R-:W-:Y:S01]  /*25a0*/  FMUL R18, R165, R10 ;  /* 0x0000000aa5127220 */ /* 0x020fe20000400000 */
[----:B------:R-:W-:Y:S01]  /*25b0*/  IADD3 R26, P4, R4, R152, RZ ;  /* 0x00000098041a7210 */ /* 0x000fe20007f9e0ff */
[----:B------:R-:W-:Y:S02]  /*25c0*/  UIADD3.X UR9, URZ, UR11, URZ, UP0, !UPT ;  /* 0x0000000b3f097290 */ /* 0x000fe400087fe43f */
[----:B------:R-:W-:Y:S01]  /*25d0*/  IADD3 R22, P5, R22, UR8, RZ ;  /* 0x0000000816167c10 */ /* 0x000fe2000ffbe0ff */
[----:B------:R-:W-:Y:S01]  /*25e0*/  FFMA R161, R29, R11, R18 ;  /* 0x0000000b1da17223 */ /* 0x000fe20000000012 */
[----:B------:R-:W-:Y:S02]  /*25f0*/  IMAD.X R27, R6, 0x1, R153, P4 ;  /* 0x00000001061b7824 */ /* 0x000fe400020e0699 */
[----:B------:R-:W-:-:S03]  /*2600*/  IADD3.X R23, R23, UR9, RZ, P5, !PT ;  /* 0x0000000917177c10 */ /* 0x000fc6000affe4ff */
[----:B------:R4:W-:Y:S04]  /*2610*/  @P1 STG.E desc[UR16][R26.64], R161 ;  /* 0x000000a11a001986 */ /* 0x0009e8000c101910 */
[----:B------:R-:W3:Y:S01]  /*2620*/  @P2 LDG.E.LTC128B R165, desc[UR16][R22.64] ;  /* 0x0000001016a52981 */ /* 0x000ee2000c1e1920 */
[----:B--2---:R-:W-:Y:S01]  /*2630*/  IADD3 R19, P1, R4, 0x20, RZ ;  /* 0x0000002004137810 */ /* 0x004fe20007f3e0ff */
[----:B------:R-:W-:Y:S01]  /*2640*/  BSSY B1, `(.L_x_35) ;  /* 0x000000c000017945 */ /* 0x000fe20003800000 */
[----:B------:R-:W-:Y:S02]  /*2650*/  ISETP.GT.AND P4, PT, R164, 0x8, P0 ;  /* 0x00000008a400780c */ /* 0x000fe40000784270 */
[----:B0-----:R-:W-:Y:S01]  /*2660*/  IADD3 R20, P5, R19, R20, RZ ;  /* 0x0000001413147210 */ /* 0x001fe20007fbe0ff */
[----:B------:R-:W-:Y:S01]  /*2670*/  IMAD.X R18, RZ, RZ, R6, P1 ;  /* 0x000000ffff127224 */ /* 0x000fe200008e0606 */
[----:B------:R-:W-:-:S03]  /*2680*/  IADD3 R28, P0, R154, UR8, RZ ;  /* 0x000000089a1c7c10 */ /* 0x000fc6000ff1e0ff */
[----:B------:R-:W-:Y:S02]  /*2690*/  IMAD.X R21, R18, 0x1, R21, P5 ;  /* 0x0000000112157824 */ /* 0x000fe400028e0615 */
[----:B---3--:R-:W-:-:S04]  /*26a0*/  FMUL R29, R165, R10 ;  /* 0x0000000aa51d7220 */ /* 0x008fc80000400000 */
[----:B------:R-:W-:Y:S01]  /*26b0*/  FFMA R167, R30, R11, R29 ;  /* 0x0000000b1ea77223 */ /* 0x000fe2000000001d */
[----:B------:R-:W-:-:S04]  /*26c0*/  IADD3.X R29, R155, UR9, RZ, P0, !PT ;  /* 0x000000099b1d7c10 */ /* 0x000fc800087fe4ff */
[----:B------:R4:W-:Y:S01]  /*26d0*/  @P2 STG.E desc[UR16][R20.64], R167 ;  /* 0x000000a714002986 */ /* 0x0009e2000c101910 */
[----:B------:R-:W-:Y:S05]  /*26e0*/  @!P4 BRA `(.L_x_36) ;  /* 0x000000000004c947 */ /* 0x000fea0003800000 */
[----:B------:R0:W5:Y:S02]  /*26f0*/  LDG.E.LTC128B R165, desc[UR16][R28.64] ;  /* 0x000000101ca57981 */ /* 0x000164000c1e1920 */
.L_x_36:
[----:B------:R-:W-:Y:S05]  /*2700*/  BSYNC B1 ;  /* 0x0000000000017941 */ /* 0x000fea0003800000 */
.L_x_35:
[----:B------:R-:W-:Y:S01]  /*2710*/  IADD3 R22, P2, R19, R152, RZ ;  /* 0x0000009813167210 */ /* 0x000fe20007f5e0ff */
[----:B----45:R-:W-:Y:S01]  /*2720*/  FMUL R20, R165, R10 ;  /* 0x0000000aa5147220 */ /* 0x030fe20000400000 */
[C---:B------:R-:W-:Y:S01]  /*2730*/  ISETP.GT.AND P1, PT, R5.reuse, 0x10, PT ;  /* 0x000000100500780c */ /* 0x040fe20003f24270 */
[----:B------:R-:W-:Y:S01]  /*2740*/  BSSY B1, `(.L_x_37) ;  /* 0x000000b000017945 */ /* 0x000fe20003800000 */
[----:B------:R-:W-:Y:S01]  /*2750*/  ISETP.GT.AND P0, PT, R5, 0x11, PT ;  /* 0x000000110500780c */ /* 0x000fe20003f04270 */
[----:B------:R-:W-:Y:S01]  /*2760*/  FFMA R31, R31, R11, R20 ;  /* 0x0000000b1f1f7223 */ /* 0x000fe20000000014 */
[----:B------:R-:W-:Y:S01]  /*2770*/  IMAD.X R23, R18, 0x1, R153, P2 ;  /* 0x0000000112177824 */ /* 0x000fe200010e0699 */
[----:B------:R-:W-:Y:S02]  /*2780*/  ISETP.GT.AND P5, PT, R164, RZ, P1 ;  /* 0x000000ffa400720c */ /* 0x000fe40000fa4270 */
[----:B0-----:R-:W-:Y:S02]  /*2790*/  IADD3 R28, P2, R24, UR10, RZ ;  /* 0x0000000a181c7c10 */ /* 0x001fe4000ff5e0ff */
[----:B------:R0:W-:Y:S01]  /*27a0*/  @P4 STG.E desc[UR16][R22.64], R31 ;  /* 0x0000001f16004986 */ /* 0x0001e2000c101910 */
[----:B------:R-:W-:-:S02]  /*27b0*/  IADD3 R20, P6, R156, R4, RZ ;  /* 0x000000049c147210 */ /* 0x000fc40007fde0ff */
[----:B------:R-:W-:-:S06]  /*27c0*/  IADD3.X R29, R25, UR11, RZ, P2, !PT ;  /* 0x0000000b191d7c10 */ /* 0x000fcc00097fe4ff */
[----:B------:R-:W-:Y:S05]  /*27d0*/  @!P5 BRA `(.L_x_38) ;  /* 0x000000000004d947 */ /* 0x000fea0003800000 */
[----:B------:R2:W5:Y:S02]  /*27e0*/  LDG.E.LTC128B R165, desc[UR16][R28.64] ;  /* 0x000000101ca57981 */ /* 0x000564000c1e1920 */
.L_x_38:
[----:B------:R-:W-:Y:S05]  /*27f0*/  BSYNC B1 ;  /* 0x0000000000017941 */ /* 0x000fea0003800000 */
.L_x_37:
[----:B0----5:R-:W-:Y:S01]  /*2800*/  FMUL R23, R165, R10 ;  /* 0x0000000aa5177220 */ /* 0x021fe20000400000 */
[----:B------:R-:W-:Y:S01]  /*2810*/  IMAD.X R21, R157, 0x1, R6, P6 ;  /* 0x000000019d157824 */ /* 0x000fe200030e0606 */
[----:B------:R-:W-:Y:S01]  /*2820*/  ISETP.GT.AND P2, PT, R164, RZ, P0 ;  /* 0x000000ffa400720c */ /* 0x000fe20000744270 */
[----:B------:R-:W-:Y:S01]  /*2830*/  BSSY B1, `(.L_x_39) ;  /* 0x0000008000017945 */ /* 0x000fe20003800000 */
[----:B------:R-:W-:Y:S01]  /*2840*/  FFMA R23, R32, R11, R23 ;  /* 0x0000000b20177223 */ /* 0x000fe20000000017 */
[----:B------:R-:W-:Y:S02]  /*2850*/  IADD3 R30, P6, R158, UR10, RZ ;  /* 0x0000000a9e1e7c10 */ /* 0x000fe4000ffde0ff */
[----:B------:R-:W-:Y:S02]  /*2860*/  IADD3 R22, P4, R26, R4, RZ ;  /* 0x000000041a167210 */ /* 0x000fe40007f9e0ff */
[----:B------:R0:W-:Y:S01]  /*2870*/  @P5 STG.E desc[UR16][R20.64], R23 ;  /* 0x0000001714005986 */ /* 0x0001e2000c101910 */
[----:B------:R-:W-:-:S05]  /*2880*/  IADD3.X R31, R159, UR11, RZ, P6, !PT ;  /* 0x0000000b9f1f7c10 */ /* 0x000fca000b7fe4ff */
[----:B------:R-:W-:Y:S05]  /*2890*/  @!P2 BRA `(.L_x_40) ;  /* 0x000000000004a947 */ /* 0x000fea0003800000 */
[----:B------:R3:W5:Y:S02]  /*28a0*/  LDG.E.LTC128B R165, desc[UR16][R30.64] ;  /* 0x000000101ea57981 */ /* 0x000764000c1e1920 */
.L_x_40:
[----:B------:R-:W-:Y:S05]  /*28b0*/  BSYNC B1 ;  /* 0x0000000000017941 */ /* 0x000fea0003800000 */
.L_x_39:
[----:B-----5:R-:W-:Y:S01]  /*28c0*/  FMUL R32, R165, R10 ;  /* 0x0000000aa5207220 */ /* 0x020fe20000400000 */
[----:B0-----:R-:W-:Y:S01]  /*28d0*/  IMAD.X R23, R27, 0x1, R6, P4 ;  /* 0x000000011b177824 */ /* 0x001fe200020e0606 */
[----:B------:R-:W-:Y:S01]  /*28e0*/  ISETP.GT.AND P1, PT, R164, 0x8, P1 ;  /* 0x00000008a400780c */ /* 0x000fe20000f24270 */
        /* <DEDUP_REMOVED lines=8> */
.L_x_42:
[----:B------:R-:W-:Y:S05]  /*2970*/  BSYNC B1 ;  /* 0x0000000000017941 */ /* 0x000fea0003800000 */
.L_x_41:
[----:B----45:R-:W-:Y:S01]  /*2980*/  FMUL R25, R165, R10 ;  /* 0x0000000aa5197220 */ /* 0x030fe20000400000 */
[----:B0-----:R-:W-:Y:S01]  /*2990*/  IMAD.X R33, R18, 0x1, R157, P5 ;  /* 0x0000000112217824 */ /* 0x001fe200028e069d */
[----:B------:R-:W-:Y:S01]  /*29a0*/  ISETP.GT.AND P2, PT, R164, 0x8, P0 ;  /* 0x00000008a400780c */ /* 0x000fe20000744270 */
[----:B------:R-:W-:Y:S01]  /*29b0*/  BSSY B1, `(.L_x_43) ;  /* 0x0000007000017945 */ /* 0x000fe20003800000 */
[----:B------:R-:W-:Y:S01]  /*29c0*/  FFMA R153, R34, R11, R25 ;  /* 0x0000000b22997223 */ /* 0x000fe20000000019 */
[----:B------:R-:W-:-:S04]  /*29d0*/  IADD3 R24, P0, R158, UR8, RZ ;  /* 0x000000089e187c10 */ /* 0x000fc8000ff1e0ff */
[----:B------:R0:W-:Y:S01]  /*29e0*/  @P1 STG.E desc[UR16][R32.64], R153 ;  /* 0x0000009920001986 */ /* 0x0001e2000c101910 */
[----:B------:R-:W-:-:S05]  /*29f0*/  IADD3.X R25, R159, UR9, RZ, P0, !PT ;  /* 0x000000099f197c10 */ /* 0x000fca00087fe4ff */
[----:B------:R-:W-:Y:S05]  /*2a00*/  @!P2 BRA `(.L_x_44) ;  /* 0x000000000004a947 */ /* 0x000fea0003800000 */
[----:B------:R4:W5:Y:S02]  /*2a10*/  LDG.E.LTC128B R165, desc[UR16][R24.64] ;  /* 0x0000001018a57981 */ /* 0x000964000c1e1920 */
.L_x_44:
[----:B------:R-:W-:Y:S05]  /*2a20*/  BSYNC B1 ;  /* 0x0000000000017941 */ /* 0x000fea0003800000 */
.L_x_43:
[----:B------:R-:W-:Y:S01]  /*2a30*/  IADD3 R26, P5, R19, R26, RZ ;  /* 0x0000001a131a7210 */ /* 0x000fe20007fbe0ff */
[----:B----45:R-:W-:Y:S01]  /*2a40*/  FMUL R24, R165, R10 ;  /* 0x0000000aa5187220 */ /* 0x030fe20000400000 */
[----:B------:R-:W-:Y:S01]  /*2a50*/  ISETP.GT.AND P1, PT, R5, 0x18, PT ;  /* 0x000000180500780c */ /* 0x000fe20003f24270 */
[----:B------:R-:W-:Y:S01]  /*2a60*/  BSSY B1, `(.L_x_45) ;  /* 0x000000b000017945 */ /* 0x000fe20003800000 */
[----:B0-----:R-:W-:Y:S01]  /*2a70*/  IADD3 R32, P6, R28, UR10, RZ ;  /* 0x0000000a1c207c10 */ /* 0x001fe2000ffde0ff */
[----:B------:R-:W-:Y:S01]  /*2a80*/  FFMA R35, R35, R11, R24 ;  /* 0x0000000b23237223 */ /* 0x000fe20000000018 */
[----:B------:R-:W-:Y:S01]  /*2a90*/  IMAD.X R27, R18, 0x1, R27, P5 ;  /* 0x00000001121b7824 */ /* 0x000fe200028e061b */
[----:B------:R-:W-:Y:S02]  /*2aa0*/  ISETP.GT.AND P4, PT, R164, RZ, P1 ;  /* 0x000000ffa400720c */ /* 0x000fe40000f84270 */
[----:B------:R-:W-:Y:S02]  /*2ab0*/  ISETP.GT.AND P0, PT, R5, 0x19, PT ;  /* 0x000000190500780c */ /* 0x000fe40003f04270 */
[----:B------:R0:W-:Y:S01]  /*2ac0*/  @P2 STG.E desc[UR16][R26.64], R35 ;  /* 0x000000231a002986 */ /* 0x0001e2000c101910 */
[----:B------:R-:W-:-:S02]  /*2ad0*/  IADD3 R24, P5, R20, R4, RZ ;  /* 0x0000000414187210 */ /* 0x000fc40007fbe0ff */
[----:B------:R-:W-:-:S06]  /*2ae0*/  IADD3.X R33, R29, UR11, RZ, P6, !PT ;  /* 0x0000000b1d217c10 */ /* 0x000fcc000b7fe4ff */
[----:B------:R-:W-:Y:S05]  /*2af0*/  @!P4 BRA `(.L_x_46) ;  /* 0x000000000004c947 */ /* 0x000fea0003800000 */
[----:B------:R4:W5:Y:S02]  /*2b00*/  LDG.E.LTC128B R165, desc[UR16][R32.64] ;  /* 0x0000001020a57981 */ /* 0x000964000c1e1920 */
.L_x_46:
[----:B------:R-:W-:Y:S05]  /*2b10*/  BSYNC B1 ;  /* 0x0000000000017941 */ /* 0x000fea0003800000 */
.L_x_45:
        /* <DEDUP_REMOVED lines=11> */
.L_x_48:
[----:B------:R-:W-:Y:S05]  /*2bd0*/  BSYNC B1 ;  /* 0x0000000000017941 */ /* 0x000fea0003800000 */
.L_x_47:
[----:B-----5:R-:W-:Y:S01]  /*2be0*/  FMUL R36, R165, R10 ;  /* 0x0000000aa5247220 */ /* 0x020fe20000400000 */
[----:B0-----:R-:W-:Y:S01]  /*2bf0*/  IMAD.X R27, R23, 0x1, R6, P5 ;  /* 0x00000001171b7824 */ /* 0x001fe200028e0606 */
[----:B------:R-:W-:Y:S01]  /*2c00*/  ISETP.GT.AND P1, PT, R164, 0x8, P1 ;  /* 0x00000008a400780c */ /* 0x000fe20000f24270 */
[----:B------:R-:W-:Y:S01]  /*2c10*/  BSSY B1, `(.L_x_49) ;  /* 0x0000008000017945 */ /* 0x000fe20003800000 */
[----:B------:R-:W-:Y:S01]  /*2c20*/  FFMA R37, R37, R11, R36 ;  /* 0x0000000b25257223 */ /* 0x000fe20000000024 */
[----:B--2---:R-:W-:Y:S02]  /*2c30*/  IADD3 R28, P4, R28, UR8, RZ ;  /* 0x000000081c1c7c10 */ /* 0x004fe4000ff9e0ff */
[----:B------:R-:W-:Y:S02]  /*2c40*/  IADD3 R36, P5, R20, R19, RZ ;  /* 0x0000001314247210 */ /* 0x000fe40007fbe0ff */
[----:B------:R0:W-:Y:S01]  /*2c50*/  @P2 STG.E desc[UR16][R26.64], R37 ;  /* 0x000000251a002986 */ /* 0x0001e2000c101910 */
[----:B------:R-:W-:-:S05]  /*2c60*/  IADD3.X R29, R29, UR9, RZ, P4, !PT ;  /* 0x000000091d1d7c10 */ /* 0x000fca000a7fe4ff */
[----:B------:R-:W-:Y:S05]  /*2c70*/  @!P1 BRA `(.L_x_50) ;  /* 0x0000000000049947 */ /* 0x000fea0003800000 */
[----:B------:R2:W5:Y:S02]  /*2c80*/  LDG.E.LTC128B R165, desc[UR16][R28.64] ;  /* 0x000000101ca57981 */ /* 0x000564000c1e1920 */
.L_x_50:
[----:B------:R-:W-:Y:S05]  /*2c90*/  BSYNC B1 ;  /* 0x0000000000017941 */ /* 0x000fea0003800000 */
.L_x_49:
[----:B--2--5:R-:W-:Y:S01]  /*2ca0*/  FMUL R29, R165, R10 ;  /* 0x0000000aa51d7220 */ /* 0x024fe20000400000 */
        /* <DEDUP_REMOVED lines=9> */
.L_x_52:
[----:B------:R-:W-:Y:S05]  /*2d40*/  BSYNC B1 ;  /* 0x0000000000017941 */ /* 0x000fea0003800000 */
.L_x_51:
[----:B------:R-:W-:Y:S01]  /*2d50*/  IADD3 R22, P5, R22, R19, RZ ;  /* 0x0000001316167210 */ /* 0x000fe20007fbe0ff */
[----:B--2--5:R-:W-:Y:S01]  /*2d60*/  FMUL R20, R165, R10 ;  /* 0x0000000aa5147220 */ /* 0x024fe20000400000 */
[----:B------:R-:W-:Y:S01]  /*2d70*/  ISETP.GT.AND P1, PT, R5, 0x20, PT ;  /* 0x000000200500780c */ /* 0x000fe20003f24270 */
[----:B------:R-:W-:Y:S01]  /*2d80*/  BSSY B1, `(.L_x_53) ;  /* 0x000000b000017945 */ /* 0x000fe20003800000 */
[----:B------:R-:W-:Y:S01]  /*2d90*/  IADD3 R28, P6, R32, UR10, RZ ;  /* 0x0000000a201c7c10 */ /* 0x000fe2000ffde0ff */
[----:B------:R-:W-:Y:S01]  /*2da0*/  FFMA R39, R39, R11, R20 ;  /* 0x0000000b27277223 */ /* 0x000fe20000000014 */
[----:B------:R-:W-:Y:S01]  /*2db0*/  IMAD.X R23, R23, 0x1, R18, P5 ;  /* 0x0000000117177824 */ /* 0x000fe200028e0612 */
[----:B------:R-:W-:Y:S02]  /*2dc0*/  ISETP.GT.AND P4, PT, R164, RZ, P1 ;  /* 0x000000ffa400720c */ /* 0x000fe40000f84270 */
[----:B------:R-:W-:Y:S02]  /*2dd0*/  ISETP.GT.AND P0, PT, R5, 0x21, PT ;  /* 0x000000210500780c */ /* 0x000fe40003f04270 */
[----:B------:R2:W-:Y:S01]  /*2de0*/  @P2 STG.E desc[UR16][R22.64], R39 ;  /* 0x0000002716002986 */ /* 0x0005e2000c101910 */
[----:B------:R-:W-:-:S02]  /*2df0*/  IADD3 R20, P5, R24, R4, RZ ;  /* 0x0000000418147210 */ /* 0x000fc40007fbe0ff */
[----:B0-----:R-:W-:-:S06]  /*2e00*/  IADD3.X R29, R33, UR11, RZ, P6, !PT ;  /* 0x0000000b211d7c10 */ /* 0x001fcc000b7fe4ff */
[----:B------:R-:W-:Y:S05]  /*2e10*/  @!P4 BRA `(.L_x_54) ;  /* 0x000000000004c947 */ /* 0x000fea0003800000 */
[----:B------:R0:W5:Y:S02]  /*2e20*/  LDG.E.LTC128B R165, desc[UR16][R28.64] ;  /* 0x000000101ca57981 */ /* 0x000164000c1e1920 */
.L_x_54:
[----:B------:R-:W-:Y:S05]  /*2e30*/  BSYNC B1 ;  /* 0x0000000000017941 */ /* 0x000fea0003800000 */
.L_x_53:
[----:B--2--5:R-:W-:Y:S01]  /*2e40*/  FMUL R23, R165, R10 ;  /* 0x0000000aa5177220 */ /* 0x024fe20000400000 */
[----:B------:R-:W-:Y:S01]  /*2e50*/  IMAD.X R21, R25, 0x1, R6, P5 ;  /* 0x0000000119157824 */ /* 0x000fe200028e0606 */
[----:B------:R-:W-:Y:S01]  /*2e60*/  ISETP.GT.AND P2, PT, R164, RZ, P0 ;  /* 0x000000ffa400720c */ /* 0x000fe20000744270 */
[----:B------:R-:W-:Y:S01]  /*2e70*/  BSSY B1, `(.L_x_55) ;  /* 0x0000008000017945 */ /* 0x000fe20003800000 */
[----:B------:R-:W-:Y:S01]  /*2e80*/  FFMA R23, R40, R11, R23 ;  /* 0x0000000b28177223 */ /* 0x000fe20000000017 */
[----:B---3--:R-:W-:Y:S02]  /*2e90*/  IADD3 R30, P6, R34, UR10, RZ ;  /* 0x0000000a221e7c10 */ /* 0x008fe4000ffde0ff */
[----:B------:R-:W-:Y:S02]  /*2ea0*/  IADD3 R22, P5, R26, R4, RZ ;  /* 0x000000041a167210 */ /* 0x000fe40007fbe0ff */
[----:B------:R2:W-:Y:S01]  /*2eb0*/  @P4 STG.E desc[UR16][R20.64], R23 ;  /* 0x0000001714004986 */ /* 0x0005e2000c101910 */
[----:B------:R-:W-:-:S05]  /*2ec0*/  IADD3.X R31, R35, UR11, RZ, P6, !PT ;  /* 0x0000000b231f7c10 */ /* 0x000fca000b7fe4ff */
[----:B------:R-:W-:Y:S05]  /*2ed0*/  @!P2 BRA `(.L_x_56) ;  /* 0x000000000004a947 */ /* 0x000fea0003800000 */
[----:B------:R3:W5:Y:S02]  /*2ee0*/  LDG.E.LTC128B R165, desc[UR16][R30.64] ;  /* 0x000000101ea57981 */ /* 0x000764000c1e1920 */
.L_x_56:
[----:B------:R-:W-:Y:S05]  /*2ef0*/  BSYNC B1 ;  /* 0x0000000000017941 */ /* 0x000fea0003800000 */
.L_x_55:
[----:B-----5:R-:W-:Y:S01]  /*2f00*/  FMUL R36, R165, R10 ;  /* 0x0000000aa5247220 */ /* 0x020fe20000400000 */
[----:B--2---:R-:W-:Y:S01]  /*2f10*/  IMAD.X R23, R27, 0x1, R6, P5 ;  /* 0x000000011b177824 */ /* 0x004fe200028e0606 */
[----:B------:R-:W-:Y:S01]  /*2f20*/  ISETP.GT.AND P1, PT, R164, 0x8, P1 ;  /* 0x00000008a400780c */ /* 0x000fe20000f24270 */
[----:B------:R-:W-:Y:S01]  /*2f30*/  BSSY B1, `(.L_x_57) ;  /* 0x0000008000017945 */ /* 0x000fe20003800000 */
[----:B------:R-:W-:Y:S01]  /*2f40*/  FFMA R41, R41, R11, R36 ;  /* 0x0000000b29297223 */ /* 0x000fe20000000024 */
[----:B----4-:R-:W-:Y:S02]  /*2f50*/  IADD3 R32, P4, R32, UR8, RZ ;  /* 0x0000000820207c10 */ /* 0x010fe4000ff9e0ff */
[----:B------:R-:W-:Y:S02]  /*2f60*/  IADD3 R36, P5, R24, R19, RZ ;  /* 0x0000001318247210 */ /* 0x000fe40007fbe0ff */
[----:B------:R2:W-:Y:S01]  /*2f70*/  @P2 STG.E desc[UR16][R22.64], R41 ;  /* 0x0000002916002986 */ /* 0x0005e2000c101910 */
[----:B------:R-:W-:-:S05]  /*2f80*/  IADD3.X R33, R33, UR9, RZ, P4, !PT ;  /* 0x0000000921217c10 */ /* 0x000fca000a7fe4ff */
[----:B------:R-:W-:Y:S05]  /*2f90*/  @!P1 BRA `(.L_x_58) ;  /* 0x0000000000049947 */ /* 0x000fea0003800000 */
[----:B------:R4:W5:Y:S02]  /*2fa0*/  LDG.E.LTC128B R165, desc[UR16][R32.64] ;  /* 0x0000001020a57981 */ /* 0x000964000c1e1920 */
.L_x_58:
[----:B------:R-:W-:Y:S05]  /*2fb0*/  BSYNC B1 ;  /* 0x0000000000017941 */ /* 0x000fea0003800000 */
.L_x_57:
[----:B----45:R-:W-:Y:S01]  /*2fc0*/  FMUL R33, R165, R10 ;  /* 0x0000000aa5217220 */ /* 0x030fe20000400000 */
[----:B------:R-:W-:Y:S01]  /*2fd0*/  IMAD.X R37, R25, 0x1, R18, P5 ;  /* 0x0000000119257824 */ /* 0x000fe200028e0612 */
        /* <DEDUP_REMOVED lines=8> */
.L_x_60:
[----:B------:R-:W-:Y:S05]  /*3060*/  BSYNC B1 ;  /* 0x0000000000017941 */ /* 0x000fea0003800000 */
.L_x_59:
[----:B------:R-:W-:Y:S01]  /*3070*/  IADD3 R26, P5, R26, R19, RZ ;  /* 0x000000131a1a7210 */ /* 0x000fe20007fbe0ff */
[----:B0----5:R-:W-:Y:S01]  /*3080*/  FMUL R24, R165, R10 ;  /* 0x0000000aa5187220 */ /* 0x021fe20000400000 */
        /* <DEDUP_REMOVED lines=9> */
[----:B----4-:R-:W-:-:S06]  /*3120*/  IADD3.X R33, R29, UR11, RZ, P6, !PT ;  /* 0x0000000b1d217c10 */ /* 0x010fcc000b7fe4ff */
[----:B------:R-:W-:Y:S05]  /*3130*/  @!P4 BRA `(.L_x_62) ;  /* 0x000000000004c947 */ /* 0x000fea0003800000 */
[----:B------:R4:W5:Y:S02]  /*3140*/  LDG.E.LTC128B R165, desc[UR16][R32.64] ;  /* 0x0000001020a57981 */ /* 0x000964000c1e1920 */
.L_x_62:
[----:B------:R-:W-:Y:S05]  /*3150*/  BSYNC B1 ;  /* 0x0000000000017941 */ /* 0x000fea0003800000 */
.L_x_61:
        /* <DEDUP_REMOVED lines=11> */
.L_x_64:
[----:B------:R-:W-:Y:S05]  /*3210*/  BSYNC B1 ;  /* 0x0000000000017941 */ /* 0x000fea0003800000 */
.L_x_63:
        /* <DEDUP_REMOVED lines=11> */
.L_x_66:
[----:B------:R-:W-:Y:S05]  /*32d0*/  BSYNC B1 ;  /* 0x0000000000017941 */ /* 0x000fea0003800000 */
.L_x_65:
[----:B0----5:R-:W-:Y:S01]  /*32e0*/  FMUL R29, R165, R10 ;  /* 0x0000000aa51d7220 */ /* 0x021fe20000400000 */
        /* <DEDUP_REMOVED lines=9> */
.L_x_68:
[----:B------:R-:W-:Y:S05]  /*3380*/  BSYNC B1 ;  /* 0x0000000000017941 */ /* 0x000fea0003800000 */
.L_x_67:
[----:B0-----:R-:W-:Y:S01]  /*3390*/  IADD3 R20, P5, R22, R19, RZ ;  /* 0x0000001316147210 */ /* 0x001fe20007fbe0ff */
[----:B-----5:R-:W-:Y:S01]  /*33a0*/  FMUL R28, R165, R10 ;  /* 0x0000000aa51c7220 */ /* 0x020fe20000400000 */
[----:B------:R-:W-:Y:S01]  /*33b0*/  ISETP.GT.AND P1, PT, R5, 0x30, PT ;  /* 0x000000300500780c */ /* 0x000fe20003f24270 */
[----:B------:R-:W-:Y:S01]  /*33c0*/  BSSY B1, `(.L_x_69) ;  /* 0x000000b000017945 */ /* 0x000fe20003800000 */
[----:B--2---:R-:W-:Y:S01]  /*33d0*/  IADD3 R22, P6, R32, UR10, RZ ;  /* 0x0000000a20167c10 */ /* 0x004fe2000ffde0ff */
        /* <DEDUP_REMOVED lines=9> */
.L_x_70:
[----:B------:R-:W-:Y:S05]  /*3470*/  BSYNC B1 ;  /* 0x0000000000017941 */ /* 0x000fea0003800000 */
.L_x_69:
[----:B0----5:R-:W-:Y:S01]  /*3480*/  FMUL R21, R165, R10 ;  /* 0x0000000aa5157220 */ /* 0x021fe20000400000 */
[----:B------:R-:W-:Y:S01]  /*3490*/  IMAD.X R29, R25, 0x1, R6, P5 ;  /* 0x00000001191d7824 */ /* 0x000fe200028e0606 */
[----:B------:R-:W-:Y:S01]  /*34a0*/  ISETP.GT.AND P2, PT, R164, RZ, P0 ;  /* 0x000000ffa400720c */ /* 0x000fe20000744270 */
[----:B------:R-:W-:Y:S01]  /*34b0*/  BSSY B1, `(.L_x_71) ;  /* 0x0000008000017945 */ /* 0x000fe20003800000 */
[----:B---3--:R-:W-:Y:S01]  /*34c0*/  FFMA R31, R48, R11, R21 ;  /* 0x0000000b301f7223 */ /* 0x008fe20000000015 */
[----:B------:R-:W-:Y:S02]  /*34d0*/  IADD3 R20, P6, R34, UR10, RZ ;  /* 0x0000000a22147c10 */ /* 0x000fe4000ffde0ff */
[----:B------:R-:W-:Y:S02]  /*34e0*/  IADD3 R30, P5, R26, R4, RZ ;  /* 0x000000041a1e7210 */ /* 0x000fe40007fbe0ff */
[----:B------:R0:W-:Y:S01]  /*34f0*/  @P4 STG.E desc[UR16][R28.64], R31 ;  /* 0x0000001f1c004986 */ /* 0x0001e2000c101910 */
[----:B------:R-:W-:-:S05]  /*3500*/  IADD3.X R21, R35, UR11, RZ, P6, !PT ;  /* 0x0000000b23157c10 */ /* 0x000fca000b7fe4ff */
[----:B------:R-:W-:Y:S05]  /*3510*/  @!P2 BRA `(.L_x_72) ;  /* 0x000000000004a947 */ /* 0x000fea0003800000 */
[----:B------:R3:W5:Y:S02]  /*3520*/  LDG.E.LTC128B R165, desc[UR16][R20.64] ;  /* 0x0000001014a57981 */ /* 0x000764000c1e1920 */
.L_x_72:
[----:B------:R-:W-:Y:S05]  /*3530*/  BSYNC B1 ;  /* 0x0000000000017941 */ /* 0x000fea0003800000 */
.L_x_71:
[----:B-----5:R-:W-:Y:S01]  /*3540*/  FMUL R36, R165, R10 ;  /* 0x0000000aa5247220 */ /* 0x020fe20000400000 */
[----:B0-----:R-:W-:Y:S01]  /*3550*/  IMAD.X R31, R27, 0x1, R6, P5 ;  /* 0x000000011b1f7824 */ /* 0x001fe200028e0606 */
        /* <DEDUP_REMOVED lines=9> */
.L_x_74:
[----:B------:R-:W-:Y:S05]  /*35f0*/  BSYNC B1 ;  /* 0x0000000000017941 */ /* 0x000fea0003800000 */
.L_x_73:
        /* <DEDUP_REMOVED lines=10> */
.L_x_76:
[----:B------:R-:W-:Y:S05]  /*36a0*/  BSYNC B1 ;  /* 0x0000000000017941 */ /* 0x000fea0003800000 */
.L_x_75:
[----:B0-----:R-:W-:Y:S01]  /*36b0*/  IADD3 R24, P5, R26, R19, RZ ;  /* 0x000000131a187210 */ /* 0x001fe20007fbe0ff */
[----:B-----5:R-:W-:Y:S01]  /*36c0*/  FMUL R32, R165, R10 ;  /* 0x0000000aa5207220 */ /* 0x020fe20000400000 */
        /* <DEDUP_REMOVED lines=12> */
.L_x_78:
[----:B------:R-:W-:Y:S05]  /*3790*/  BSYNC B1 ;  /* 0x0000000000017941 */ /* 0x000fea0003800000 */
.L_x_77:
[----:B0----5:R-:W-:Y:S01]  /*37a0*/  FMUL R25, R165, R10 ;  /* 0x0000000aa5197220 */ /* 0x021fe20000400000 */
[----:B----4-:R-:W-:Y:S01]  /*37b0*/  IMAD.X R33, R29, 0x1, R6, P5 ;  /* 0x000000011d217824 */ /* 0x010fe200028e0606 */
        /* <DEDUP_REMOVED lines=9> */
.L_x_80:
[----:B------:R-:W-:Y:S05]  /*3850*/  BSYNC B1 ;  /* 0x0000000000017941 */ /* 0x000fea0003800000 */
.L_x_79:
        /* <DEDUP_REMOVED lines=11> */
.L_x_82:
[----:B------:R-:W-:Y:S05]  /*3910*/  BSYNC B1 ;  /* 0x0000000000017941 */ /* 0x000fea0003800000 */
.L_x_81:
[----:B--2--5:R-:W-:Y:S01]  /*3920*/  FMUL R23, R165, R10 ;  /* 0x0000000aa5177220 */ /* 0x024fe20000400000 */
[----:B------:R-:W-:Y:S01]  /*3930*/  IMAD.X R37, R29, 0x1, R18, P5 ;  /* 0x000000011d257824 */ /* 0x000fe200028e0612 */
[----:B------:R-:W-:Y:S01]  /*3940*/  ISETP.GT.AND P2, PT, R164, 0x8, P0 ;  /* 0x00000008a400780c */ /* 0x000fe20000744270 */
[----:B------:R-:W-:Y:S01]  /*3950*/  BSSY B1, `(.L_x_83) ;  /* 0x0000007000017945 */ /* 0x000fe20003800000 */
[----:B------:R-:W-:Y:S01]  /*3960*/  FFMA R23, R54, R11, R23 ;  /* 0x0000000b36177223 */ /* 0x000fe20000000017 */
[----:B---3--:R-:W-:-:S04]  /*3970*/  IADD3 R20, P0, R20, UR8, RZ ;  /* 0x0000000814147c10 */ /* 0x008fc8000ff1e0ff */
[----:B------:R2:W-:Y:S01]  /*3980*/  @P1 STG.E desc[UR16][R36.64], R23 ;  /* 0x0000001724001986 */ /* 0x0005e2000c101910 */
[----:B------:R-:W-:-:S05]  /*3990*/  IADD3.X R21, R21, UR9, RZ, P0, !PT ;  /* 0x0000000915157c10 */ /* 0x000fca00087fe4ff */
[----:B------:R-:W-:Y:S05]  /*39a0*/  @!P2 BRA `(.L_x_84) ;  /* 0x000000000004a947 */ /* 0x000fea0003800000 */
[----:B------:R3:W5:Y:S02]  /*39b0*/  LDG.E.LTC128B R165, desc[UR16][R20.64] ;  /* 0x0000001014a57981 */ /* 0x000764000c1e1920 */
.L_x_84:
[----:B------:R-:W-:Y:S05]  /*39c0*/  BSYNC B1 ;  /* 0x0000000000017941 */ /* 0x000fea0003800000 */
.L_x_83:
[----:B---3--:R-:W-:Y:S01]  /*39d0*/  IADD3 R20, P5, R30, R19, RZ ;  /* 0x000000131e147210 */ /* 0x008fe20007fbe0ff */
[----:B-----5:R-:W-:Y:S01]  /*39e0*/  FMUL R22, R165, R10 ;  /* 0x0000000aa5167220 */ /* 0x020fe20000400000 */
[C---:B------:R-:W-:Y:S01]  /*39f0*/  ISETP.GT.AND P1, PT, R5.reuse, 0x40, PT ;  /* 0x000000400500780c */ /* 0x040fe20003f24270 */
[----:B------:R-:W-:Y:S01]  /*3a00*/  BSSY B1, `(.L_x_85) ;  /* 0x000000b000017945 */ /* 0x000fe20003800000 */
[----:B------:R-:W-:Y:S01]  /*3a10*/  ISETP.GT.AND P0, PT, R5, 0x41, PT ;  /* 0x000000410500780c */ /* 0x000fe20003f04270 */
[----:B------:R-:W-:Y:S01]  /*3a20*/  FFMA R55, R55, R11, R22 ;  /* 0x0000000b37377223 */ /* 0x000fe20000000016 */
[----:B------:R-:W-:Y:S01]  /*3a30*/  IMAD.X R21, R31, 0x1, R18, P5 ;  /* 0x000000011f157824 */ /* 0x000fe200028e0612 */
[----:B------:R-:W-:Y:S02]  /*3a40*/  ISETP.GT.AND P4, PT, R164, RZ, P1 ;  /* 0x000000ffa400720c */ /* 0x000fe40000f84270 */
[----:B------:R-:W-:Y:S02]  /*3a50*/  IADD3 R22, P6, R26, UR10, RZ ;  /* 0x0000000a1a167c10 */ /* 0x000fe4000ffde0ff */
[----:B------:R3:W-:Y:S01]  /*3a60*/  @P2 STG.E desc[UR16][R20.64], R55 ;  /* 0x0000003714002986 */ /* 0x0007e2000c101910 */
[----:B------:R-:W-:-:S02]  /*3a70*/  IADD3 R28, P5, R32, R4, RZ ;  /* 0x00000004201c7210 */ /* 0x000fc40007fbe0ff */
[----:B--2---:R-:W-:-:S06]  /*3a80*/  IADD3.X R23, R27, UR11, RZ, P6, !PT ;  /* 0x0000000b1b177c10 */ /* 0x004fcc000b7fe4ff */
[----:B------:R-:W-:Y:S05]  /*3a90*/  @!P4 BRA `(.L_x_86) ;  /* 0x000000000004c947 */ /* 0x000fea0003800000 */
[----:B------:R2:W5:Y:S02]  /*3aa0*/  LDG.E.LTC128B R165, desc[UR16][R22.64] ;  /* 0x0000001016a57981 */ /* 0x000564000c1e1920 */
.L_x_86:
[----:B------:R-:W-:Y:S05]  /*3ab0*/  BSYNC B1 ;  /* 0x0000000000017941 */ /* 0x000fea0003800000 */
.L_x_85:
[----:B---3-5:R-:W-:Y:S01]  /*3ac0*/  FMUL R21, R165, R10 ;  /* 0x0000000aa5157220 */ /* 0x028fe20000400000 */
        /* <DEDUP_REMOVED lines=10> */
.L_x_88:
[----:B------:R-:W-:Y:S05]  /*3b70*/  BSYNC B1 ;  /* 0x0000000000017941 */ /* 0x000fea0003800000 */
.L_x_87:
[----:B-----5:R-:W-:Y:S01]  /*3b80*/  FMUL R36, R165, R10 ;  /* 0x0000000aa5247220 */ /* 0x020fe20000400000 */
[----:B---3--:R-:W-:Y:S01]  /*3b90*/  IMAD.X R31, R35, 0x1, R6, P5 ;  /* 0x00000001231f7824 */ /* 0x008fe200028e0606 */
        /* <DEDUP_REMOVED lines=9> */
.L_x_90:
[----:B------:R-:W-:Y:S05]  /*3c30*/  BSYNC B1 ;  /* 0x0000000000017941 */ /* 0x000fea0003800000 */
.L_x_89:
[----:B0----5:R-:W-:Y:S01]  /*3c40*/  FMUL R27, R165, R10 ;  /* 0x0000000aa51b7220 */ /* 0x021fe20000400000 */
[----:B------:R-:W-:Y:S01]  /*3c50*/  IMAD.X R37, R33, 0x1, R18, P5 ;  /* 0x0000000121257824 */ /* 0x000fe200028e0612 */
[----:B------:R-:W-:Y:S01]  /*3c60*/  ISETP.GT.AND P2, PT, R164, 0x8, P0 ;  /* 0x00000008a400780c */ /* 0x000fe20000744270 */
[----:B------:R-:W-:Y:S01]  /*3c70*/  BSSY B1, `(.L_x_91) ;  /* 0x0000007000017945 */ /* 0x000fe20003800000 */
[----:B------:R-:W-:Y:S01]  /*3c80*/  FFMA R27, R58, R11, R27 ;  /* 0x0000000b3a1b7223 */ /* 0x000fe2000000001b */
[----:B----4-:R-:W-:-:S04]  /*3c90*/  IADD3 R24, P0, R24, UR8, RZ ;  /* 0x0000000818187c10 */ /* 0x010fc8000ff1e0ff */
[----:B------:R0:W-:Y:S01]  /*3ca0*/  @P1 STG.E desc[UR16][R36.64], R27 ;  /* 0x0000001b24001986 */ /* 0x0001e2000c101910 */
[----:B------:R-:W-:-:S05]  /*3cb0*/  IADD3.X R25, R25, UR9, RZ, P0, !PT ;  /* 0x0000000919197c10 */ /* 0x000fca00087fe4ff */
[----:B------:R-:W-:Y:S05]  /*3cc0*/  @!P2 BRA `(.L_x_92) ;  /* 0x000000000004a947 */ /* 0x000fea0003800000 */
[----:B------:R4:W5:Y:S02]  /*3cd0*/  LDG.E.LTC128B R165, desc[UR16][R24.64] ;  /* 0x0000001018a57981 */ /* 0x000964000c1e1920 */
.L_x_92:
[----:B------:R-:W-:Y:S05]  /*3ce0*/  BSYNC B1 ;  /* 0x0000000000017941 */ /* 0x000fea0003800000 */
.L_x_91:
[----:B----4-:R-:W-:Y:S01]  /*3cf0*/  IADD3 R24, P5, R34, R19, RZ ;  /* 0x0000001322187210 */ /* 0x010fe20007fbe0ff */
        /* <DEDUP_REMOVED lines=10> */
[----:B0-----:R-:W-:-:S06]  /*3da0*/  IADD3.X R27, R23, UR11, RZ, P6, !PT ;  /* 0x0000000b171b7c10 */ /* 0x001fcc000b7fe4ff */
[----:B------:R-:W-:Y:S05]  /*3db0*/  @!P4 BRA `(.L_x_94) ;  /* 0x000000000004c947 */ /* 0x000fea0003800000 */
[----:B------:R0:W5:Y:S02]  /*3dc0*/  LDG.E.LTC128B R165, desc[UR16][R26.64] ;  /* 0x000000101aa57981 */ /* 0x000164000c1e1920 */
.L_x_94:
[----:B------:R-:W-:Y:S05]  /*3dd0*/  BSYNC B1 ;  /* 0x0000000000017941 */ /* 0x000fea0003800000 */
.L_x_93:
[----:B----45:R-:W-:Y:S01]  /*3de0*/  FMUL R25, R165, R10 ;  /* 0x0000000aa5197220 */ /* 0x030fe20000400000 */
        /* <DEDUP_REMOVED lines=10> */
.L_x_96:
[----:B------:R-:W-:Y:S05]  /*3e90*/  BSYNC B1 ;  /* 0x0000000000017941 */ /* 0x000fea0003800000 */
.L_x_95:
[----:B-----5:R-:W-:Y:S01]  /*3ea0*/  FMUL R36, R165, R10 ;  /* 0x0000000aa5247220 */ /* 0x020fe20000400000 */
[----:B----4-:R-:W-:Y:S01]  /*3eb0*/  IMAD.X R35, R31, 0x1, R6, P5 ;  /* 0x000000011f237824 */ /* 0x010fe200028e0606 */
        /* <DEDUP_REMOVED lines=9> */
.L_x_98:
[----:B------:R-:W-:Y:S05]  /*3f50*/  BSYNC B1 ;  /* 0x0000000000017941 */ /* 0x000fea0003800000 */
.L_x_97:
        /* <DEDUP_REMOVED lines=10> */
.L_x_100:
[----:B------:R-:W-:Y:S05]  /*4000*/  BSYNC B1 ;  /* 0x0000000000017941 */ /* 0x000fea0003800000 */
.L_x_99:
[----:B0-----:R-:W-:Y:S01]  /*4010*/  IADD3 R20, P5, R30, R19, RZ ;  /* 0x000000131e147210 */ /* 0x001fe20007fbe0ff */
        /* <DEDUP_REMOVED lines=10> */
[----:B----4-:R-:W-:-:S06]  /*40c0*/  IADD3.X R23, R27, UR11, RZ, P6, !PT ;  /* 0x0000000b1b177c10 */ /* 0x010fcc000b7fe4ff */
[----:B------:R-:W-:Y:S05]  /*40d0*/  @!P4 BRA `(.L_x_102) ;  /* 0x000000000004c947 */ /* 0x000fea0003800000 */
[----:B------:R4:W5:Y:S02]  /*40e0*/  LDG.E.LTC128B R165, desc[UR16][R22.64] ;  /* 0x0000001016a57981 */ /* 0x000964000c1e1920 */
.L_x_102:
[----:B------:R-:W-:Y:S05]  /*40f0*/  BSYNC B1 ;  /* 0x0000000000017941 */ /* 0x000fea0003800000 */
.L_x_101:
        /* <DEDUP_REMOVED lines=11> */
.L_x_104:
[----:B------:R-:W-:Y:S05]  /*41b0*/  BSYNC B1 ;  /* 0x0000000000017941 */ /* 0x000fea0003800000 */
.L_x_103:
        /* <DEDUP_REMOVED lines=11> */
.L_x_106:
[----:B------:R-:W-:Y:S05]  /*4270*/  BSYNC B1 ;  /* 0x0000000000017941 */ /* 0x000fea0003800000 */
.L_x_105:
        /* <DEDUP_REMOVED lines=10> */
.L_x_108:
[----:B------:R-:W-:Y:S05]  /*4320*/  BSYNC B1 ;  /* 0x0000000000017941 */ /* 0x000fea0003800000 */
.L_x_107:
        /* <DEDUP_REMOVED lines=11> */
[----:B------:R-:W-:-:S06]  /*43e0*/  IADD3.X R27, R23, UR11, RZ, P6, !PT ;  /* 0x0000000b171b7c10 */ /* 0x000fcc000b7fe4ff */
[----:B------:R-:W-:Y:S05]  /*43f0*/  @!P4 BRA `(.L_x_110) ;  /* 0x000000000004c947 */ /* 0x000fea0003800000 */
[----:B------:R0:W5:Y:S02]  /*4400*/  LDG.E.LTC128B R165, desc[UR16][R26.64] ;  /* 0x000000101aa57981 */ /* 0x000164000c1e1920 */
.L_x_110:
[----:B------:R-:W-:Y:S05]  /*4410*/  BSYNC B1 ;  /* 0x0000000000017941 */ /* 0x000fea0003800000 */
.L_x_109:
[----:B0----5:R-:W-:Y:S01]  /*4420*/  FMUL R25, R165, R10 ;  /* 0x0000000aa5197220 */ /* 0x021fe20000400000 */
[----:B------:R-:W-:Y:S01]  /*4430*/  IMAD.X R33, R29, 0x1, R6, P5 ;  /* 0x000000011d217824 */ /* 0x000fe200028e0606 */
[----:B------:R-:W-:Y:S01]  /*4440*/  ISETP.GT.AND P2, PT, R164, RZ, P0 ;  /* 0x000000ffa400720c */ /* 0x000fe20000744270 */
[----:B------:R-:W-:Y:S01]  /*4450*/  BSSY B1, `(.L_x_111) ;  /* 0x0000008000017945 */ /* 0x000fe20003800000 */
[----:B--2---:R-:W-:Y:S01]  /*4460*/  FFMA R35, R68, R11, R25 ;  /* 0x0000000b44237223 */ /* 0x004fe20000000019 */
[----:B------:R-:W-:Y:S02]  /*4470*/  IADD3 R24, P6, R20, UR10, RZ ;  /* 0x0000000a14187c10 */ /* 0x000fe4000ffde0ff */
[----:B------:R-:W-:Y:S02]  /*4480*/  IADD3 R34, P5, R30, R4, RZ ;  /* 0x000000041e227210 */ /* 0x000fe40007fbe0ff */
[----:B------:R0:W-:Y:S01]  /*4490*/  @P4 STG.E desc[UR16][R32.64], R35 ;  /* 0x0000002320004986 */ /* 0x0001e2000c101910 */
[----:B------:R-:W-:-:S05]  /*44a0*/  IADD3.X R25, R21, UR11, RZ, P6, !PT ;  /* 0x0000000b15197c10 */ /* 0x000fca000b7fe4ff */
[----:B------:R-:W-:Y:S05]  /*44b0*/  @!P2 BRA `(.L_x_112) ;  /* 0x000000000004a947 */ /* 0x000fea0003800000 */
[----:B------:R2:W5:Y:S02]  /*44c0*/  LDG.E.LTC128B R165, desc[UR16][R24.64] ;  /* 0x0000001018a57981 */ /* 0x000564000c1e1920 */
.L_x_112:
[----:B------:R-:W-:Y:S05]  /*44d0*/  BSYNC B1 ;  /* 0x0000000000017941 */ /* 0x000fea0003800000 */
.L_x_111:
        /* <DEDUP_REMOVED lines=11> */
.L_x_114:
[----:B------:R-:W-:Y:S05]  /*4590*/  BSYNC B1 ;  /* 0x0000000000017941 */ /* 0x000fea0003800000 */
.L_x_113:
[----:B----45:R-:W-:Y:S01]  /*45a0*/  FMUL R23, R165, R10 ;  /* 0x0000000aa5177220 */ /* 0x030fe20000400000 */
        /* <DEDUP_REMOVED lines=9> */
.L_x_116:
[----:B------:R-:W-:Y:S05]  /*4640*/  BSYNC B1 ;  /* 0x0000000000017941 */ /* 0x000fea0003800000 */
.L_x_115:
        /* <DEDUP_REMOVED lines=11> */
[----:B---3--:R-:W-:-:S06]  /*4700*/  IADD3.X R23, R27, UR11, RZ, P6, !PT ;  /* 0x0000000b1b177c10 */ /* 0x008fcc000b7fe4ff */
[----:B------:R-:W-:Y:S05]  /*4710*/  @!P4 BRA `(.L_x_118) ;  /* 0x000000000004c947 */ /* 0x000fea0003800000 */
[----:B------:R3:W5:Y:S02]  /*4720*/  LDG.E.LTC128B R165, desc[UR16][R22.64] ;  /* 0x0000001016a57981 */ /* 0x000764000c1e1920 */
.L_x_118:
[----:B------:R-:W-:Y:S05]  /*4730*/  BSYNC B1 ;  /* 0x0000000000017941 */ /* 0x000fea0003800000 */
.L_x_117:
        /* <DEDUP_REMOVED lines=11> */
.L_x_120:
[----:B------:R-:W-:Y:S05]  /*47f0*/  BSYNC B1 ;  /* 0x0000000000017941 */ /* 0x000fea0003800000 */
.L_x_119:
[----:B-----5:R-:W-:Y:S01]  /*4800*/  FMUL R36, R165, R10 ;  /* 0x0000000aa5247220 */ /* 0x020fe20000400000 */
[----:B----4-:R-:W-:Y:S01]  /*4810*/  IMAD.X R31, R35, 0x1, R6, P5 ;  /* 0x00000001231f7824 */ /* 0x010fe200028e0606 */
        /* <DEDUP_REMOVED lines=9> */
.L_x_122:
[----:B------:R-:W-:Y:S05]  /*48b0*/  BSYNC B1 ;  /* 0x0000000000017941 */ /* 0x000fea0003800000 */
.L_x_121:
[----:B0----5:R-:W-:Y:S01]  /*48c0*/  FMUL R27, R165, R10 ;  /* 0x0000000aa51b7220 */ /* 0x021fe20000400000 */
[----:B------:R-:W-:Y:S01]  /*48d0*/  IMAD.X R37, R33, 0x1, R18, P5 ;  /* 0x0000000121257824 */ /* 0x000fe200028e0612 */
[----:B------:R-:W-:Y:S01]  /*48e0*/  ISETP.GT.AND P2, PT, R164, 0x8, P0 ;  /* 0x00000008a400780c */ /* 0x000fe20000744270 */
[----:B------:R-:W-:Y:S01]  /*48f0*/  BSSY B1, `(.L_x_123) ;  /* 0x0000007000017945 */ /* 0x000fe20003800000 */
[----:B------:R-:W-:Y:S01]  /*4900*/  FFMA R27, R74, R11, R27 ;  /* 0x0000000b4a1b7223 */ /* 0x000fe2000000001b */
[----:B--2---:R-:W-:-:S04]  /*4910*/  IADD3 R24, P0, R24, UR8, RZ ;  /* 0x0000000818187c10 */ /* 0x004fc8000ff1e0ff */
[----:B------:R0:W-:Y:S01]  /*4920*/  @P1 STG.E desc[UR16][R36.64], R27 ;  /* 0x0000001b24001986 */ /* 0x0001e2000c101910 */
[----:B------:R-:W-:-:S05]  /*4930*/  IADD3.X R25, R25, UR9, RZ, P0, !PT ;  /* 0x0000000919197c10 */ /* 0x000fca00087fe4ff */
[----:B------:R-:W-:Y:S05]  /*4940*/  @!P2 BRA `(.L_x_124) ;  /* 0x000000000004a947 */ /* 0x000fea0003800000 */
[----:B------:R2:W5:Y:S02]  /*4950*/  LDG.E.LTC128B R165, desc[UR16][R24.64] ;  /* 0x0000001018a57981 */ /* 0x000564000c1e1920 */
.L_x_124:
[----:B------:R-:W-:Y:S05]  /*4960*/  BSYNC B1 ;  /* 0x0000000000017941 */ /* 0x000fea0003800000 */
.L_x_123:
[----:B--2---:R-:W-:Y:S01]  /*4970*/  IADD3 R24, P5, R34, R19, RZ ;  /* 0x0000001322187210 */ /* 0x004fe20007fbe0ff */
        /* <DEDUP_REMOVED lines=13> */
.L_x_126:
[----:B------:R-:W-:Y:S05]  /*4a50*/  BSYNC B1 ;  /* 0x0000000000017941 */ /* 0x000fea0003800000 */
.L_x_125:
[----:B--2--5:R-:W-:Y:S01]  /*4a60*/  FMUL R25, R165, R10 ;  /* 0x0000000aa5197220 */ /* 0x024fe20000400000 */
        /* <DEDUP_REMOVED lines=10> */
.L_x_128:
[----:B------:R-:W-:Y:S05]  /*4b10*/  BSYNC B1 ;  /* 0x0000000000017941 */ /* 0x000fea0003800000 */
.L_x_127:
[----:B-----5:R-:W-:Y:S01]  /*4b20*/  FMUL R36, R165, R10 ;  /* 0x0000000aa5247220 */ /* 0x020fe20000400000 */
[----:B--2---:R-:W-:Y:S01]  /*4b30*/  IMAD.X R35, R31, 0x1, R6, P5 ;  /* 0x000000011f237824 */ /* 0x004fe200028e0606 */
[----:B------:R-:W-:Y:S01]  /*4b40*/  ISETP.GT.AND P1, PT, R164, 0x8, P1 ;  /* 0x00000008a400780c */ /* 0x000fe20000f24270 */
        /* <DEDUP_REMOVED lines=8> */
.L_x_130:
[----:B------:R-:W-:Y:S05]  /*4bd0*/  BSYNC B1 ;  /* 0x0000000000017941 */ /* 0x000fea0003800000 */
.L_x_129:
[----:B---3-5:R-:W-:Y:S01]  /*4be0*/  FMUL R23, R165, R10 ;  /* 0x0000000aa5177220 */ /* 0x028fe20000400000 */
        /* <DEDUP_REMOVED lines=9> */
.L_x_132:
[----:B------:R-:W-:Y:S05]  /*4c80*/  BSYNC B1 ;  /* 0x0000000000017941 */ /* 0x000fea0003800000 */
.L_x_131:
        /* <DEDUP_REMOVED lines=14> */
.L_x_134:
[----:B------:R-:W-:Y:S05]  /*4d70*/  BSYNC B1 ;  /* 0x0000000000017941 */ /* 0x000fea0003800000 */
.L_x_133:
[----:B0----5:R-:W-:Y:S01]  /*4d80*/  FMUL R21, R165, R10 ;  /* 0x0000000aa5157220 */ /* 0x021fe20000400000 */
[----:B------:R-:W-:Y:S01]  /*4d90*/  IMAD.X R29, R33, 0x1, R6, P5 ;  /* 0x00000001211d7824 */ /* 0x000fe200028e0606 */
[----:B------:R-:W-:Y:S01]  /*4da0*/  ISETP.GT.AND P2, PT, R164, RZ, P0 ;  /* 0x000000ffa400720c */ /* 0x000fe20000744270 */
[----:B------:R-:W-:Y:S01]  /*4db0*/  BSSY B1, `(.L_x_135) ;  /* 0x0000008000017945 */ /* 0x000fe20003800000 */
[----:B----4-:R-:W-:Y:S01]  /*4dc0*/  FFMA R31, R80, R11, R21 ;  /* 0x0000000b501f7223 */ /* 0x010fe20000000015 */
[----:B------:R-:W-:Y:S02]  /*4dd0*/  IADD3 R20, P6, R24, UR10, RZ ;  /* 0x0000000a18147c10 */ /* 0x000fe4000ffde0ff */
[----:B------:R-:W-:Y:S02]  /*4de0*/  IADD3 R30, P5, R34, R4, RZ ;  /* 0x00000004221e7210 */ /* 0x000fe40007fbe0ff */
[----:B------:R0:W-:Y:S01]  /*4df0*/  @P4 STG.E desc[UR16][R28.64], R31 ;  /* 0x0000001f1c004986 */ /* 0x0001e2000c101910 */
[----:B------:R-:W-:-:S05]  /*4e00*/  IADD3.X R21, R25, UR11, RZ, P6, !PT ;  /* 0x0000000b19157c10 */ /* 0x000fca000b7fe4ff */
[----:B------:R-:W-:Y:S05]  /*4e10*/  @!P2 BRA `(.L_x_136) ;  /* 0x000000000004a947 */ /* 0x000fea0003800000 */
[----:B------:R4:W5:Y:S02]  /*4e20*/  LDG.E.LTC128B R165, desc[UR16][R20.64] ;  /* 0x0000001014a57981 */ /* 0x000964000c1e1920 */
.L_x_136:
[----:B------:R-:W-:Y:S05]  /*4e30*/  BSYNC B1 ;  /* 0x0000000000017941 */ /* 0x000fea0003800000 */
.L_x_135:
        /* <DEDUP_REMOVED lines=11> */
.L_x_138:
[----:B------:R-:W-:Y:S05]  /*4ef0*/  BSYNC B1 ;  /* 0x0000000000017941 */ /* 0x000fea0003800000 */
.L_x_137:
        /* <DEDUP_REMOVED lines=10> */
.L_x_140:
[----:B------:R-:W-:Y:S05]  /*4fa0*/  BSYNC B1 ;  /* 0x0000000000017941 */ /* 0x000fea0003800000 */
.L_x_139:
        /* <DEDUP_REMOVED lines=14> */
.L_x_142:
[----:B------:R-:W-:Y:S05]  /*5090*/  BSYNC B1 ;  /* 0x0000000000017941 */ /* 0x000fea0003800000 */
.L_x_141:
        /* <DEDUP_REMOVED lines=11> */
.L_x_144:
[----:B------:R-:W-:Y:S05]  /*5150*/  BSYNC B1 ;  /* 0x0000000000017941 */ /* 0x000fea0003800000 */
.L_x_143:
[----:B-----5:R-:W-:Y:S01]  /*5160*/  FMUL R36, R165, R10 ;  /* 0x0000000aa5247220 */ /* 0x020fe20000400000 */
[----:B0-----:R-:W-:Y:S01]  /*5170*/  IMAD.X R35, R31, 0x1, R6, P5 ;  /* 0x000000011f237824 */ /* 0x001fe200028e0606 */
        /* <DEDUP_REMOVED lines=9> */
.L_x_146:
[----:B------:R-:W-:Y:S05]  /*5210*/  BSYNC B1 ;  /* 0x0000000000017941 */ /* 0x000fea0003800000 */
.L_x_145:
[----:B---3-5:R-:W-:Y:S01]  /*5220*/  FMUL R23, R165, R10 ;  /* 0x0000000aa5177220 */ /* 0x028fe20000400000 */
        /* <DEDUP_REMOVED lines=9> */
.L_x_148:
[----:B------:R-:W-:Y:S05]  /*52c0*/  BSYNC B1 ;  /* 0x0000000000017941 */ /* 0x000fea0003800000 */
.L_x_147:
        /* <DEDUP_REMOVED lines=14> */
.L_x_150:
[----:B------:R-:W-:Y:S05]  /*53b0*/  BSYNC B1 ;  /* 0x0000000000017941 */ /* 0x000fea0003800000 */
.L_x_149:
        /* <DEDUP_REMOVED lines=11> */
.L_x_152:
[----:B------:R-:W-:Y:S05]  /*5470*/  BSYNC B1 ;  /* 0x0000000000017941 */ /* 0x000fea0003800000 */
.L_x_151:
        /* <DEDUP_REMOVED lines=11> */
.L_x_154:
[----:B------:R-:W-:Y:S05]  /*5530*/  BSYNC B1 ;  /* 0x0000000000017941 */ /* 0x000fea0003800000 */
.L_x_153:
        /* <DEDUP_REMOVED lines=10> */
.L_x_156:
[----:B------:R-:W-:Y:S05]  /*55e0*/  BSYNC B1 ;  /* 0x0000000000017941 */ /* 0x000fea0003800000 */
.L_x_155:
        /* <DEDUP_REMOVED lines=14> */
.L_x_158:
[----:B------:R-:W-:Y:S05]  /*56d0*/  BSYNC B1 ;  /* 0x0000000000017941 */ /* 0x000fea0003800000 */
.L_x_157:
        /* <DEDUP_REMOVED lines=11> */
.L_x_160:
[----:B------:R-:W-:Y:S05]  /*5790*/  BSYNC B1 ;  /* 0x0000000000017941 */ /* 0x000fea0003800000 */
.L_x_159:
        /* <DEDUP_REMOVED lines=11> */
.L_x_162:
[----:B------:R-:W-:Y:S05]  /*5850*/  BSYNC B1 ;  /* 0x0000000000017941 */ /* 0x000fea0003800000 */
.L_x_161:
        /* <DEDUP_REMOVED lines=10> */
.L_x_164:
[----:B------:R-:W-:Y:S05]  /*5900*/  BSYNC B1 ;  /* 0x0000000000017941 */ /* 0x000fea0003800000 */
.L_x_163:
        /* <DEDUP_REMOVED lines=14> */
.L_x_166:
[----:B------:R-:W-:Y:S05]  /*59f0*/  BSYNC B1 ;  /* 0x0000000000017941 */ /* 0x000fea0003800000 */
.L_x_165:
        /* <DEDUP_REMOVED lines=11> */
.L_x_168:
[----:B------:R-:W-:Y:S05]  /*5ab0*/  BSYNC B1 ;  /* 0x0000000000017941 */ /* 0x000fea0003800000 */
.L_x_167:
        /* <DEDUP_REMOVED lines=11> */
.L_x_170:
[----:B------:R-:W-:Y:S05]  /*5b70*/  BSYNC B1 ;  /* 0x0000000000017941 */ /* 0x000fea0003800000 */
.L_x_169:
        /* <DEDUP_REMOVED lines=10> */
.L_x_172:
[----:B------:R-:W-:Y:S05]  /*5c20*/  BSYNC B1 ;  /* 0x0000000000017941 */ /* 0x000fea0003800000 */
.L_x_171:
        /* <DEDUP_REMOVED lines=14> */
.L_x_174:
[----:B------:R-:W-:Y:S05]  /*5d10*/  BSYNC B1 ;  /* 0x0000000000017941 */ /* 0x000fea0003800000 */
.L_x_173:
        /* <DEDUP_REMOVED lines=11> */
.L_x_176:
[----:B------:R-:W-:Y:S05]  /*5dd0*/  BSYNC B1 ;  /* 0x0000000000017941 */ /* 0x000fea0003800000 */
.L_x_175:
        /* <DEDUP_REMOVED lines=11> */
.L_x_178:
[----:B------:R-:W-:Y:S05]  /*5e90*/  BSYNC B1 ;  /* 0x0000000000017941 */ /* 0x000fea0003800000 */
.L_x_177:
        /* <DEDUP_REMOVED lines=10> */
.L_x_180:
[----:B------:R-:W-:Y:S05]  /*5f40*/  BSYNC B1 ;  /* 0x0000000000017941 */ /* 0x000fea0003800000 */
.L_x_179:
        /* <DEDUP_REMOVED lines=14> */
.L_x_182:
[----:B------:R-:W-:Y:S05]  /*6030*/  BSYNC B1 ;  /* 0x0000000000017941 */ /* 0x000fea0003800000 */
.L_x_181:
        /* <DEDUP_REMOVED lines=11> */
.L_x_184:
[----:B------:R-:W-:Y:S05]  /*60f0*/  BSYNC B1 ;  /* 0x0000000000017941 */ /* 0x000fea0003800000 */
.L_x_183:
        /* <DEDUP_REMOVED lines=11> */
.L_x_186:
[----:B------:R-:W-:Y:S05]  /*61b0*/  BSYNC B1 ;  /* 0x0000000000017941 */ /* 0x000fea0003800000 */
.L_x_185:
        /* <DEDUP_REMOVED lines=10> */
.L_x_188:
[----:B------:R-:W-:Y:S05]  /*6260*/  BSYNC B1 ;  /* 0x0000000000017941 */ /* 0x000fea0003800000 */
.L_x_187:
        /* <DEDUP_REMOVED lines=14> */
.L_x_190:
[----:B------:R-:W-:Y:S05]  /*6350*/  BSYNC B1 ;  /* 0x0000000000017941 */ /* 0x000fea0003800000 */
.L_x_189:
        /* <DEDUP_REMOVED lines=11> */
.L_x_192:
[----:B------:R-:W-:Y:S05]  /*6410*/  BSYNC B1 ;  /* 0x0000000000017941 */ /* 0x000fea0003800000 */
.L_x_191:
        /* <DEDUP_REMOVED lines=11> */
.L_x_194:
[----:B------:R-:W-:Y:S05]  /*64d0*/  BSYNC B1 ;  /* 0x0000000000017941 */ /* 0x000fea0003800000 */
.L_x_193:
        /* <DEDUP_REMOVED lines=10> */
.L_x_196:
[----:B------:R-:W-:Y:S05]  /*6580*/  BSYNC B1 ;  /* 0x0000000000017941 */ /* 0x000fea0003800000 */
.L_x_195:
        /* <DEDUP_REMOVED lines=14> */
.L_x_198:
[----:B------:R-:W-:Y:S05]  /*6670*/  BSYNC B1 ;  /* 0x0000000000017941 */ /* 0x000fea0003800000 */
.L_x_197:
        /* <DEDUP_REMOVED lines=11> */
.L_x_200:
[----:B------:R-:W-:Y:S05]  /*6730*/  BSYNC B1 ;  /* 0x0000000000017941 */ /* 0x000fea0003800000 */
.L_x_199:
        /* <DEDUP_REMOVED lines=11> */
.L_x_202:
[----:B------:R-:W-:Y:S05]  /*67f0*/  BSYNC B1 ;  /* 0x0000000000017941 */ /* 0x000fea0003800000 */
.L_x_201:
        /* <DEDUP_REMOVED lines=10> */
.L_x_204:
[----:B------:R-:W-:Y:S05]  /*68a0*/  BSYNC B1 ;  /* 0x0000000000017941 */ /* 0x000fea0003800000 */
.L_x_203:
        /* <DEDUP_REMOVED lines=14> */
.L_x_206:
[----:B------:R-:W-:Y:S05]  /*6990*/  BSYNC B1 ;  /* 0x0000000000017941 */ /* 0x000fea0003800000 */
.L_x_205:
        /* <DEDUP_REMOVED lines=11> */
.L_x_208:
[----:B------:R-:W-:Y:S05]  /*6a50*/  BSYNC B1 ;  /* 0x0000000000017941 */ /* 0x000fea0003800000 */
.L_x_207:
        /* <DEDUP_REMOVED lines=11> */
.L_x_210:
[----:B------:R-:W-:Y:S05]  /*6b10*/  BSYNC B1 ;  /* 0x0000000000017941 */ /* 0x000fea0003800000 */
.L_x_209:
        /* <DEDUP_REMOVED lines=10> */
.L_x_212:
[----:B------:R-:W-:Y:S05]  /*6bc0*/  BSYNC B1 ;  /* 0x0000000000017941 */ /* 0x000fea0003800000 */
.L_x_211:
        /* <DEDUP_REMOVED lines=14> */
.L_x_214:
[----:B------:R-:W-:Y:S05]  /*6cb0*/  BSYNC B1 ;  /* 0x0000000000017941 */ /* 0x000fea0003800000 */
.L_x_213:
        /* <DEDUP_REMOVED lines=11> */
.L_x_216:
[----:B------:R-:W-:Y:S05]  /*6d70*/  BSYNC B1 ;  /* 0x0000000000017941 */ /* 0x000fea0003800000 */
.L_x_215:
        /* <DEDUP_REMOVED lines=11> */
.L_x_218:
[----:B------:R-:W-:Y:S05]  /*6e30*/  BSYNC B1 ;  /* 0x0000000000017941 */ /* 0x000fea0003800000 */
.L_x_217:
        /* <DEDUP_REMOVED lines=10> */
.L_x_220:
[----:B------:R-:W-:Y:S05]  /*6ee0*/  BSYNC B1 ;  /* 0x0000000000017941 */ /* 0x000fea0003800000 */
.L_x_219:
        /* <DEDUP_REMOVED lines=14> */
.L_x_222:
[----:B------:R-:W-:Y:S05]  /*6fd0*/  BSYNC B1 ;  /* 0x0000000000017941 */ /* 0x000fea0003800000 */
.L_x_221:
        /* <DEDUP_REMOVED lines=11> */
.L_x_224:
[----:B------:R-:W-:Y:S05]  /*7090*/  BSYNC B1 ;  /* 0x0000000000017941 */ /* 0x000fea0003800000 */
.L_x_223:
        /* <DEDUP_REMOVED lines=11> */
.L_x_226:
[----:B------:R-:W-:Y:S05]  /*7150*/  BSYNC B1 ;  /* 0x0000000000017941 */ /* 0x000fea0003800000 */
.L_x_225:
        /* <DEDUP_REMOVED lines=10> */
.L_x_228:
[----:B------:R-:W-:Y:S05]  /*7200*/  BSYNC B1 ;  /* 0x0000000000017941 */ /* 0x000fea0003800000 */
.L_x_227:
        /* <DEDUP_REMOVED lines=14> */
.L_x_230:
[----:B------:R-:W-:Y:S05]  /*72f0*/  BSYNC B1 ;  /* 0x0000000000017941 */ /* 0x000fea0003800000 */
.L_x_229:
        /* <DEDUP_REMOVED lines=11> */
.L_x_232:
[----:B------:R-:W-:Y:S05]  /*73b0*/  BSYNC B1 ;  /* 0x0000000000017941 */ /* 0x000fea0003800000 */
.L_x_231:
        /* <DEDUP_REMOVED lines=11> */
.L_x_234:
[----:B------:R-:W-:Y:S05]  /*7470*/  BSYNC B1 ;  /* 0x0000000000017941 */ /* 0x000fea0003800000 */
.L_x_233:
        /* <DEDUP_REMOVED lines=10> */
.L_x_236:
[----:B------:R-:W-:Y:S05]  /*7520*/  BSYNC B1 ;  /* 0x0000000000017941 */ /* 0x000fea0003800000 */
.L_x_235:
        /* <DEDUP_REMOVED lines=14> */
.L_x_238:
[----:B------:R-:W-:Y:S05]  /*7610*/  BSYNC B1 ;  /* 0x0000000000017941 */ /* 0x000fea0003800000 */
.L_x_237:
        /* <DEDUP_REMOVED lines=11> */
.L_x_240:
[----:B------:R-:W-:Y:S05]  /*76d0*/  BSYNC B1 ;  /* 0x0000000000017941 */ /* 0x000fea0003800000 */
.L_x_239:
        /* <DEDUP_REMOVED lines=11> */
.L_x_242:
[----:B------:R-:W-:Y:S05]  /*7790*/  BSYNC B1 ;  /* 0x0000000000017941 */ /* 0x000fea0003800000 */
.L_x_241:
        /* <DEDUP_REMOVED lines=10> */
.L_x_244:
[----:B------:R-:W-:Y:S05]  /*7840*/  BSYNC B1 ;  /* 0x0000000000017941 */ /* 0x000fea0003800000 */
.L_x_243:
        /* <DEDUP_REMOVED lines=14> */
.L_x_246:
[----:B------:R-:W-:Y:S05]  /*7930*/  BSYNC B1 ;  /* 0x0000000000017941 */ /* 0x000fea0003800000 */
.L_x_245:
        /* <DEDUP_REMOVED lines=11> */
.L_x_248:
[----:B------:R-:W-:Y:S05]  /*79f0*/  BSYNC B1 ;  /* 0x0000000000017941 */ /* 0x000fea0003800000 */
.L_x_247:
        /* <DEDUP_REMOVED lines=11> */
.L_x_250:
[----:B------:R-:W-:Y:S05]  /*7ab0*/  BSYNC B1 ;  /* 0x0000000000017941 */ /* 0x000fea0003800000 */
.L_x_249:
        /* <DEDUP_REMOVED lines=10> */
.L_x_252:
[----:B------:R-:W-:Y:S05]  /*7b60*/  BSYNC B1 ;  /* 0x0000000000017941 */ /* 0x000fea0003800000 */
.L_x_251:
        /* <DEDUP_REMOVED lines=14> */
.L_x_254:
[----:B------:R-:W-:Y:S05]  /*7c50*/  BSYNC B1 ;  /* 0x0000000000017941 */ /* 0x000fea0003800000 */
.L_x_253:
        /* <DEDUP_REMOVED lines=11> */
.L_x_256:
[----:B------:R-:W-:Y:S05]  /*7d10*/  BSYNC B1 ;  /* 0x0000000000017941 */ /* 0x000fea0003800000 */
.L_x_255:
        /* <DEDUP_REMOVED lines=11> */
.L_x_258:
[----:B------:R-:W-:Y:S05]  /*7dd0*/  BSYNC B1 ;  /* 0x0000000000017941 */ /* 0x000fea0003800000 */
.L_x_257:
        /* <DEDUP_REMOVED lines=10> */
.L_x_260:
[----:B------:R-:W-:Y:S05]  /*7e80*/  BSYNC B1 ;  /* 0x0000000000017941 */ /* 0x000fea0003800000 */
.L_x_259:
        /* <DEDUP_REMOVED lines=14> */
.L_x_262:
[----:B------:R-:W-:Y:S05]  /*7f70*/  BSYNC B1 ;  /* 0x0000000000017941 */ /* 0x000fea0003800000 */
.L_x_261:
[----:B0----5:R-:W-:Y:S01]  /*7f80*/  FMUL R21, R165, R10 ;  /* 0x0000000aa5157220 */ /* 0x021fe20000400000 */
[----:B------:R-:W-:Y:S01]  /*7f90*/  IMAD.X R29, R33, 0x1, R6, P6 ;  /* 0x00000001211d7824 */ /* 0x000fe200030e0606 */
[----:B------:R-:W-:Y:S01]  /*7fa0*/  ISETP.GT.AND P2, PT, R164, RZ, P1 ;  /* 0x000000ffa400720c */ /* 0x000fe20000f44270 */
[----:B------:R-:W-:Y:S01]  /*7fb0*/  BSSY B1, `(.L_x_263) ;  /* 0x0000007000017945 */ /* 0x000fe20003800000 */
[----:B------:R-:W-:Y:S01]  /*7fc0*/  FFMA R21, R144, R11, R21 ;  /* 0x0000000b90157223 */ /* 0x000fe20000000015 */
[----:B------:R-:W-:-:S04]  /*7fd0*/  IADD3 R36, P0, R24, UR10, RZ ;  /* 0x0000000a18247c10 */ /* 0x000fc8000ff1e0ff */
[----:B------:R0:W-:Y:S01]  /*7fe0*/  @P5 STG.E desc[UR16][R28.64], R21 ;  /* 0x000000151c005986 */ /* 0x0001e2000c101910 */
[----:B------:R-:W-:-:S05]  /*7ff0*/  IADD3.X R37, R25, UR11, RZ, P0, !PT ;  /* 0x0000000b19257c10 */ /* 0x000fca00087fe4ff */
[----:B------:R-:W-:Y:S05]  /*8000*/  @!P2 BRA `(.L_x_264) ;  /* 0x000000000004a947 */ /* 0x000fea0003800000 */
[----:B------:R0:W5:Y:S02]  /*8010*/  LDG.E.LTC128B R165, desc[UR16][R36.64] ;  /* 0x0000001024a57981 */ /* 0x000164000c1e1920 */
.L_x_264:
[----:B------:R-:W-:Y:S05]  /*8020*/  BSYNC B1 ;  /* 0x0000000000017941 */ /* 0x000fea0003800000 */
.L_x_263:
[----:B------:R-:W-:Y:S01]  /*8030*/  IADD3 R20, P5, R34, R4, RZ ;  /* 0x0000000422147210 */ /* 0x000fe20007fbe0ff */
[----:B----45:R-:W-:Y:S01]  /*8040*/  FMUL R30, R165, R10 ;  /* 0x0000000aa51e7220 */ /* 0x030fe20000400000 */
[----:B------:R-:W-:Y:S01]  /*8050*/  ISETP.GT.AND P4, PT, R164, 0x8, P4 ;  /* 0x00000008a400780c */ /* 0x000fe20002784270 */
[----:B------:R-:W-:Y:S01]  /*8060*/  BSSY B1, `(.L_x_265) ;  /* 0x000000a000017945 */ /* 0x000fe20003800000 */
[----:B------:R-:W-:Y:S01]  /*8070*/  IADD3 R26, P6, R26, UR8, RZ ;  /* 0x000000081a1a7c10 */ /* 0x000fe2000ffde0ff */
[----:B------:R-:W-:Y:S01]  /*8080*/  FFMA R145, R145, R11, R30 ;  /* 0x0000000b91917223 */ /* 0x000fe2000000001e */
[----:B0-----:R-:W-:Y:S01]  /*8090*/  IMAD.X R21, R35, 0x1, R6, P5 ;  /* 0x0000000123157824 */ /* 0x001fe200028e0606 */
[----:B------:R-:W-:Y:S02]  /*80a0*/  ISETP.GT.AND P0, PT, R5, 0xf8, PT ;  /* 0x000000f80500780c */ /* 0x000fe40003f04270 */
[----:B------:R-:W-:Y:S02]  /*80b0*/  IADD3 R30, P5, R32, R19, RZ ;  /* 0x00000013201e7210 */ /* 0x000fe40007fbe0ff */
[----:B------:R0:W-:Y:S01]  /*80c0*/  @P2 STG.E desc[UR16][R20.64], R145 ;  /* 0x0000009114002986 */ /* 0x0001e2000c101910 */
[----:B------:R-:W-:-:S03]  /*80d0*/  IADD3.X R27, R27, UR9, RZ, P6, !PT ;  /* 0x000000091b1b7c10 */ /* 0x000fc6000b7fe4ff */
[----:B------:R-:W-:Y:S07]  /*80e0*/  @!P4 BRA `(.L_x_266) ;  /* 0x000000000004c947 */ /* 0x000fee0003800000 */
[----:B------:R4:W5:Y:S02]  /*80f0*/  LDG.E.LTC128B R165, desc[UR16][R26.64] ;  /* 0x000000101aa57981 */ /* 0x000964000c1e1920 */
.L_x_266:
[----:B------:R-:W-:Y:S05]  /*8100*/  BSYNC B1 ;  /* 0x0000000000017941 */ /* 0x000fea0003800000 */
.L_x_265:
[----:B----45:R-:W-:Y:S01]  /*8110*/  FMUL R27, R165, R10 ;  /* 0x0000000aa51b7220 */ /* 0x030fe20000400000 */
[----:B------:R-:W-:Y:S01]  /*8120*/  IMAD.X R31, R33, 0x1, R18, P5 ;  /* 0x00000001211f7824 */ /* 0x000fe200028e0612 */
[----:B------:R-:W-:Y:S01]  /*8130*/  ISETP.GT.AND P1, PT, R164, 0x8, P1 ;  /* 0x00000008a400780c */ /* 0x000fe20000f24270 */
[----:B------:R-:W-:Y:S01]  /*8140*/  BSSY B1, `(.L_x_267) ;  /* 0x0000008000017945 */ /* 0x000fe20003800000 */
[----:B------:R-:W-:Y:S01]  /*8150*/  FFMA R27, R146, R11, R27 ;  /* 0x0000000b921b7223 */ /* 0x000fe2000000001b */
[----:B------:R-:W-:Y:S02]  /*8160*/  IADD3 R24, P5, R24, UR8, RZ ;  /* 0x0000000818187c10 */ /* 0x000fe4000ffbe0ff */
[----:B------:R-:W-:Y:S02]  /*8170*/  ISETP.GT.AND P2, PT, R5, 0xf9, PT ;  /* 0x000000f90500780c */ /* 0x000fe40003f44270 */
[----:B------:R4:W-:Y:S01]  /*8180*/  @P4 STG.E desc[UR16][R30.64], R27 ;  /* 0x0000001b1e004986 */ /* 0x0009e2000c101910 */
[----:B------:R-:W-:-:S05]  /*8190*/  IADD3.X R25, R25, UR9, RZ, P5, !PT ;  /* 0x0000000919197c10 */ /* 0x000fca000affe4ff */
[----:B------:R-:W-:Y:S05]  /*81a0*/  @!P1 BRA `(.L_x_268) ;  /* 0x0000000000049947 */ /* 0x000fea0003800000 */
[----:B------:R0:W5:Y:S02]  /*81b0*/  LDG.E.LTC128B R165, desc[UR16][R24.64] ;  /* 0x0000001018a57981 */ /* 0x000164000c1e1920 */
.L_x_268:
[----:B------:R-:W-:Y:S05]  /*81c0*/  BSYNC B1 ;  /* 0x0000000000017941 */ /* 0x000fea0003800000 */
.L_x_267:
[----:B0-----:R-:W-:Y:S01]  /*81d0*/  IADD3 R24, P6, R34, R19, RZ ;  /* 0x0000001322187210 */ /* 0x001fe20007fde0ff */
[----:B----45:R-:W-:Y:S01]  /*81e0*/  FMUL R30, R165, R10 ;  /* 0x0000000aa51e7220 */ /* 0x030fe20000400000 */
[----:B------:R-:W-:Y:S01]  /*81f0*/  ISETP.GT.AND P4, PT, R164, RZ, P0 ;  /* 0x000000ffa400720c */ /* 0x000fe20000784270 */
[----:B------:R-:W-:Y:S01]  /*8200*/  BSSY B1, `(.L_x_269) ;  /* 0x0000009000017945 */ /* 0x000fe20003800000 */
[----:B------:R-:W-:Y:S01]  /*8210*/  IADD3 R26, P5, R28, R4, RZ ;  /* 0x000000041c1a7210 */ /* 0x000fe20007fbe0ff */
[----:B------:R-:W-:Y:S02]  /*8220*/  IMAD.X R25, R35, 0x1, R18, P6 ;  /* 0x0000000123197824 */ /* 0x000fe400030e0612 */
[----:B------:R-:W-:-:S05]  /*8230*/  FFMA R147, R147, R11, R30 ;  /* 0x0000000b93937223 */ /* 0x000fca000000001e */
[----:B------:R0:W-:Y:S03]  /*8240*/  @P1 STG.E desc[UR16][R24.64], R147 ;  /* 0x0000009318001986 */ /* 0x0001e6000c101910 */
[----:B------:R-:W-:Y:S05]  /*8250*/  @!P4 BRA `(.L_x_270) ;  /* 0x00000000000cc947 */ /* 0x000fea0003800000 */
[----:B0-----:R-:W-:-:S04]  /*8260*/  IADD3 R24, P1, R22, UR10, RZ ;  /* 0x0000000a16187c10 */ /* 0x001fc8000ff3e0ff */
[----:B------:R-:W-:-:S05]  /*8270*/  IADD3.X R25, R23, UR11, RZ, P1, !PT ;  /* 0x0000000b17197c10 */ /* 0x000fca0008ffe4ff */
[----:B------:R4:W5:Y:S04]  /*8280*/  LDG.E.LTC128B R165, desc[UR16][R24.64] ;  /* 0x0000001018a57981 */ /* 0x000968000c1e1920 */
.L_x_270:
[----:B------:R-:W-:Y:S05]  /*8290*/  BSYNC B1 ;  /* 0x0000000000017941 */ /* 0x000fea0003800000 */
.L_x_269:
[----:B-----5:R-:W-:Y:S01]  /*82a0*/  FMUL R5, R165, R10 ;  /* 0x0000000aa5057220 */ /* 0x020fe20000400000 */
[----:B------:R-:W-:Y:S01]  /*82b0*/  IMAD.X R27, R29, 0x1, R6, P5 ;  /* 0x000000011d1b7824 */ /* 0x000fe200028e0606 */
[----:B------:R-:W-:Y:S01]  /*82c0*/  ISETP.GT.AND P1, PT, R164, RZ, P2 ;  /* 0x000000ffa400720c */ /* 0x000fe20001724270 */
[----:B------:R-:W-:Y:S01]  /*82d0*/  BSSY B1, `(.L_x_271) ;  /* 0x0000008000017945 */ /* 0x000fe20003800000 */
[----:B0---4-:R-:W-:Y:S01]  /*82e0*/  FFMA R25, R148, R11, R5 ;  /* 0x0000000b94197223 */ /* 0x011fe20000000005 */
[----:B------:R-:W-:Y:S02]  /*82f0*/  IADD3 R24, P5, R20, R4, RZ ;  /* 0x0000000414187210 */ /* 0x000fe40007fbe0ff */
[----:B------:R-:W-:Y:S02]  /*8300*/  IADD3 R4, P6, R36, UR10, RZ ;  /* 0x0000000a24047c10 */ /* 0x000fe4000ffde0ff */
[----:B------:R0:W-:Y:S02]  /*8310*/  @P4 STG.E desc[UR16][R26.64], R25 ;  /* 0x000000191a004986 */ /* 0x0001e4000c101910 */
[----:B------:R-:W-:-:S04]  /*8320*/  IADD3.X R5, R37, UR11, RZ, P6, !PT ;  /* 0x0000000b25057c10 */ /* 0x000fc8000b7fe4ff */
[----:B------:R-:W-:Y:S05]  /*8330*/  @!P1 BRA `(.L_x_272) ;  /* 0x0000000000049947 */ /* 0x000fea0003800000 */
[----:B------:R4:W5:Y:S02]  /*8340*/  LDG.E.LTC128B R165, desc[UR16][R4.64] ;  /* 0x0000001004a57981 */ /* 0x000964000c1e1920 */
.L_x_272:
[----:B------:R-:W-:Y:S05]  /*8350*/  BSYNC B1 ;  /* 0x0000000000017941 */ /* 0x000fea0003800000 */
.L_x_271:
[----:B----45:R-:W-:Y:S01]  /*8360*/  FMUL R4, R165, R10 ;  /* 0x0000000aa5047220 */ /* 0x030fe20000400000 */
        /* <DEDUP_REMOVED lines=10> */
.L_x_274:
[----:B------:R-:W-:Y:S05]  /*8410*/  BSYNC B1 ;  /* 0x0000000000017941 */ /* 0x000fea0003800000 */
.L_x_273:
[----:B------:R-:W-:Y:S01]  /*8420*/  ISETP.GT.AND P2, PT, R164, 0x8, P2 ;  /* 0x00000008a400780c */ /* 0x000fe20001744270 */
[----:B----45:R-:W-:Y:S01]  /*8430*/  FMUL R5, R165, R10 ;  /* 0x0000000aa5057220 */ /* 0x030fe20000400000 */
[----:B------:R-:W-:Y:S01]  /*8440*/  IMAD.X R27, R29, 0x1, R18, P5 ;  /* 0x000000011d1b7824 */ /* 0x000fe200028e0612 */
[----:B------:R-:W-:Y:S02]  /*8450*/  BSSY B1, `(.L_x_275) ;  /* 0x0000007000017945 */ /* 0x000fe40003800000 */
[----:B---3--:R-:W-:-:S05]  /*8460*/  FFMA R23, R150, R11, R5 ;  /* 0x0000000b96177223 */ /* 0x008fca0000000005 */
[----:B------:R3:W-:Y:S01]  /*8470*/  @P0 STG.E desc[UR16][R26.64], R23 ;  /* 0x000000171a000986 */ /* 0x0007e2000c101910 */
[----:B------:R-:W-:-:S04]  /*8480*/  IADD3 R4, P0, R36, UR8, RZ ;  /* 0x0000000824047c10 */ /* 0x000fc8000ff1e0ff */
[----:B------:R-:W-:Y:S01]  /*8490*/  IADD3.X R5, R37, UR9, RZ, P0, !PT ;  /* 0x0000000925057c10 */ /* 0x000fe200087fe4ff */
[----:B------:R-:W-:Y:S08]  /*84a0*/  @!P2 BRA `(.L_x_276) ;  /* 0x000000000004a947 */ /* 0x000ff00003800000 */
[----:B------:R4:W5:Y:S02]  /*84b0*/  LDG.E.LTC128B R165, desc[UR16][R4.64] ;  /* 0x0000001004a57981 */ /* 0x000964000c1e1920 */
.L_x_276:
[----:B------:R-:W-:Y:S05]  /*84c0*/  BSYNC B1 ;  /* 0x0000000000017941 */ /* 0x000fea0003800000 */
.L_x_275:
[----:B------:R-:W-:Y:S05]  /*84d0*/  @!P2 BRA `(.L_x_277) ;  /* 0x0000002c0014a947 */ /* 0x000fea0003800000 */
[----:B----4-:R-:W-:Y:S01]  /*84e0*/  IADD3 R4, P0, R20, R19, RZ ;  /* 0x0000001314047210 */ /* 0x010fe20007f1e0ff */
[----:B-----5:R-:W-:-:S04]  /*84f0*/  FMUL R6, R165, R10 ;  /* 0x0000000aa5067220 */ /* 0x020fc80000400000 */
[----:B------:R-:W-:Y:S02]  /*8500*/  IMAD.X R5, R21, 0x1, R18, P0 ;  /* 0x0000000115057824 */ /* 0x000fe400000e0612 */
[----:B------:R-:W-:-:S05]  /*8510*/  FFMA R151, R151, R11, R6 ;  /* 0x0000000b97977223 */ /* 0x000fca0000000006 */
[----:B------:R4:W-:Y:S01]  /*8520*/  STG.E desc[UR16][R4.64], R151 ;  /* 0x0000009704007986 */ /* 0x0009e2000c101910 */
[----:B------:R-:W-:Y:S05]  /*8530*/  BRA `(.L_x_277) ;  /* 0x0000002800fc7947 */ /* 0x000fea0003800000 */
.L_x_26:
[----:B------:R-:W-:Y:S01]  /*8540*/  ULDC.64 UR8, c[0x0][0x6c0] ;  /* 0x0001b00000087ab9 */ /* 0x000fe20000000a00 */
[----:B------:R-:W-:Y:S01]  /*8550*/  ISETP.GT.AND P2, PT, R5, 0x1, PT ;  /* 0x000000010500780c */ /* 0x000fe20003f44270 */
[-C--:B------:R-:W-:Y:S01]  /*8560*/  FMUL R153, R24, R11.reuse ;  /* 0x0000000b18997220 */ /* 0x080fe20000400000 */
[----:B------:R-:W-:Y:S01]  /*8570*/  LEA R20, P0, R168, UR8, 0x2 ;  /* 0x00000008a8147c11 */ /* 0x000fe2000f8010ff */
[-C--:B------:R-:W-:Y:S01]  /*8580*/  FMUL R155, R25, R11.reuse ;  /* 0x0000000b199b7220 */ /* 0x080fe20000400000 */
[----:B------:R-:W-:Y:S01]  /*8590*/  ISETP.GT.AND P4, PT, R164, RZ, P2 ;  /* 0x000000ffa400720c */ /* 0x000fe20001784270 */
[----:B------:R-:W-:Y:S01]  /*85a0*/  IMAD.SHL.U32 R6, R18, 0x20, RZ ;  /* 0x0000002012067824 */ /* 0x000fe200078e00ff */
[----:B------:R-:W-:Y:S01]  /*85b0*/  LEA.HI.X R21, R168, UR9, R159, 0x2, P0 ;  /* 0x00000009a8157c11 */ /* 0x000fe200080f149f */
[-C--:B------:R-:W-:Y:S01]  /*85c0*/  FMUL R157, R26, R11.reuse ;  /* 0x0000000b1a9d7220 */ /* 0x080fe20000400000 */
[----:B------:R-:W-:Y:S01]  /*85d0*/  ISETP.GT.AND P1, PT, R164, 0x8, P1 ;  /* 0x00000008a400780c */ /* 0x000fe20000f24270 */
[-C--:B------:R-:W-:Y:S01]  /*85e0*/  FMUL R159, R28, R11.reuse ;  /* 0x0000000b1c9f7220 */ /* 0x080fe20000400000 */
[----:B------:R-:W-:Y:S01]  /*85f0*/  ISETP.GT.AND P0, PT, R5, 0x8, PT ;  /* 0x000000080500780c */ /* 0x000fe20003f04270 */
[----:B------:R0:W-:Y:S01]  /*8600*/  @P5 STG.E desc[UR16][R20.64], R153 ;  /* 0x0000009914005986 */ /* 0x0001e2000c101910 */
[-C--:B------:R-:W-:Y:S01]  /*8610*/  LEA R22, P5, R18, R20.reuse, 0x2 ;  /* 0x0000001412167211 */ /* 0x080fe200078a10ff */
[-C--:B------:R-:W-:Y:S01]  /*8620*/  FMUL R33, R33, R11.reuse ;  /* 0x0000000b21217220 */ /* 0x080fe20000400000 */
[----:B------:R-:W-:Y:S01]  /*8630*/  ISETP.GT.AND P2, PT, R164, 0x8, P2 ;  /* 0x00000008a400780c */ /* 0x000fe20001744270 */
[----:B------:R-:W-:Y:S01]  /*8640*/  FMUL R35, R35, R11 ;  /* 0x0000000b23237220 */ /* 0x000fe20000400000 */
[C-C-:B------:R-:W-:Y:S01]  /*8650*/  LEA.HI.X R23, R18.reuse, R21, R19.reuse, 0x2, P5 ;  /* 0x0000001512177211 */ /* 0x140fe200028f1413 */
[-C--:B------:R-:W-:Y:S01]  /*8660*/  FMUL R37, R37, R11.reuse ;  /* 0x0000000b25257220 */ /* 0x080fe20000400000 */
[----:B------:R-:W-:Y:S01]  /*8670*/  SHF.L.U64.HI R4, R18, 0x5, R19 ;  /* 0x0000000512047819 */ /* 0x000fe20000010213 */
[-C--:B------:R-:W-:Y:S01]  /*8680*/  FMUL R39, R39, R11.reuse ;  /* 0x0000000b27277220 */ /* 0x080fe20000400000 */
[----:B------:R-:W-:Y:S01]  /*8690*/  ISETP.GT.AND P5, PT, R164, RZ, P0 ;  /* 0x000000ffa400720c */ /* 0x000fe200007a4270 */
[----:B------:R1:W-:Y:S01]  /*86a0*/  @P4 STG.E desc[UR16][R22.64], R155 ;  /* 0x0000009b16004986 */ /* 0x0003e2000c101910 */
[C---:B------:R-:W-:Y:S01]  /*86b0*/  IADD3 R24, P4, R6.reuse, R20, RZ ;  /* 0x0000001406187210 */ /* 0x040fe20007f9e0ff */
[-C--:B0-----:R-:W-:Y:S01]  /*86c0*/  FMUL R153, R27, R11.reuse ;  /* 0x0000000b1b997220 */ /* 0x081fe20000400000 */
[----:B------:R-:W-:Y:S01]  /*86d0*/  IADD3 R26, P6, R6, R22, RZ ;  /* 0x00000016061a7210 */ /* 0x000fe20007fde0ff */
[----:B------:R0:W-:Y:S01]  /*86e0*/  @P1 STG.E desc[UR16][R20.64+0x20], R157 ;  /* 0x0000209d14001986 */ /* 0x0001e2000c101910 */
[----:B------:R-:W-:Y:S01]  /*86f0*/  ISETP.GT.AND P1, PT, R5, 0x9, PT ;  /* 0x000000090500780c */ /* 0x000fe20003f24270 */
[----:B------:R-:W-:Y:S01]  /*8700*/  IMAD.X R25, R4, 0x1, R21, P4 ;  /* 0x0000000104197824 */ /* 0x000fe200020e0615 */
[C---:B------:R-:W-:Y:S01]  /*8710*/  ISETP.GT.AND P0, PT, R164.reuse, 0x8, P0 ;  /* 0x00000008a400780c */ /* 0x040fe20000704270 */
[----:B------:R2:W-:Y:S01]  /*8720*/  @P2 STG.E desc[UR16][R22.64+0x20], R153 ;  /* 0x0000209916002986 */ /* 0x0005e2000c101910 */
[----:B------:R-:W-:Y:S01]  /*8730*/  ISETP.GT.AND P4, PT, R164, RZ, P1 ;  /* 0x000000ffa400720c */ /* 0x000fe20000f84270 */
[----:B------:R-:W-:Y:S01]  /*8740*/  IMAD.X R27, R4, 0x1, R23, P6 ;  /* 0x00000001041b7824 */ /* 0x000fe200030e0617 */
[----:B------:R-:W-:Y:S01]  /*8750*/  IADD3 R19, P2, R6, 0x20, RZ ;  /* 0x0000002006137810 */ /* 0x000fe20007f5e0ff */
[----:B------:R3:W-:Y:S01]  /*8760*/  @P5 STG.E desc[UR16][R24.64], R159 ;  /* 0x0000009f18005986 */ /* 0x0007e2000c101910 */
[-C--:B-1----:R-:W-:Y:S01]  /*8770*/  FMUL R155, R29, R11.reuse ;  /* 0x0000000b1d9b7220 */ /* 0x082fe20000400000 */
[----:B------:R-:W-:Y:S01]  /*8780*/  ISETP.GT.AND P1, PT, R164, 0x8, P1 ;  /* 0x00000008a400780c */ /* 0x000fe20000f24270 */
[----:B------:R-:W-:Y:S01]  /*8790*/  FMUL R41, R41, R11 ;  /* 0x0000000b29297220 */ /* 0x000fe20000400000 */
[----:B0-----:R-:W-:Y:S01]  /*87a0*/  IADD3 R20, P5, R19, R20, RZ ;  /* 0x0000001413147210 */ /* 0x001fe20007fbe0ff */
[----:B------:R-:W-:-:S02]  /*87b0*/  IMAD.X R18, RZ, RZ, R4, P2 ;  /* 0x000000ffff127224 */ /* 0x000fc400010e0604 */
[-C--:B------:R-:W-:Y:S01]  /*87c0*/  FMUL R157, R30, R11.reuse ;  /* 0x0000000b1e9d7220 */ /* 0x080fe20000400000 */
[----:B------:R-:W-:Y:S01]  /*87d0*/  ISETP.GT.AND P2, PT, R5, 0x10, PT ;  /* 0x000000100500780c */ /* 0x000fe20003f44270 */
[-C--:B--2---:R-:W-:Y:S01]  /*87e0*/  FMUL R153, R31, R11.reuse ;  /* 0x0000000b1f997220 */ /* 0x084fe20000400000 */
[----:B------:R-:W-:Y:S01]  /*87f0*/  IMAD.X R21, R18, 0x1, R21, P5 ;  /* 0x0000000112157824 */ /* 0x000fe200028e0615 */
[----:B------:R0:W-:Y:S01]  /*8800*/  @P4 STG.E desc[UR16][R26.64], R155 ;  /* 0x0000009b1a004986 */ /* 0x0001e2000c101910 */
[----:B------:R-:W-:Y:S01]  /*8810*/  IADD3 R22, P4, R19, R22, RZ ;  /* 0x0000001613167210 */ /* 0x000fe20007f9e0ff */
[-C--:B---3--:R-:W-:Y:S01]  /*8820*/  FMUL R159, R32, R11.reuse ;  /* 0x0000000b209f7220 */ /* 0x088fe20000400000 */
[----:B------:R-:W-:Y:S01]  /*8830*/  ISETP.GT.AND P5, PT, R164, RZ, P2 ;  /* 0x000000ffa400720c */ /* 0x000fe200017a4270 */
[----:B------:R1:W-:Y:S01]  /*8840*/  @P0 STG.E desc[UR16][R20.64], R157 ;  /* 0x0000009d14000986 */ /* 0x0003e2000c101910 */
[----:B------:R-:W-:Y:S01]  /*8850*/  ISETP.GT.AND P0, PT, R5, 0x11, PT ;  /* 0x000000110500780c */ /* 0x000fe20003f04270 */
[----:B------:R-:W-:Y:S01]  /*8860*/  IMAD.X R23, R18, 0x1, R23, P4 ;  /* 0x0000000112177824 */ /* 0x000fe200020e0617 */
[----:B------:R-:W-:Y:S01]  /*8870*/  IADD3 R28, P6, R6, R24, RZ ;  /* 0x00000018061c7210 */ /* 0x000fe20007fde0ff */
[-C--:B------:R-:W-:Y:S01]  /*8880*/  FMUL R43, R43, R11.reuse ;  /* 0x0000000b2b2b7220 */ /* 0x080fe20000400000 */
[----:B------:R-:W-:Y:S01]  /*8890*/  ISETP.GT.AND P4, PT, R164, RZ, P0 ;  /* 0x000000ffa400720c */ /* 0x000fe20000784270 */
[-C--:B------:R-:W-:Y:S01]  /*88a0*/  FMUL R45, R45, R11.reuse ;  /* 0x0000000b2d2d7220 */ /* 0x080fe20000400000 */
[----:B------:R2:W-:Y:S01]  /*88b0*/  @P1 STG.E desc[UR16][R22.64], R153 ;  /* 0x0000009916001986 */ /* 0x0005e2000c101910 */
[----:B------:R-:W-:Y:S01]  /*88c0*/  IMAD.X R29, R4, 0x1, R25, P6 ;  /* 0x00000001041d7824 */ /* 0x000fe200030e0619 */
[----:B------:R-:W-:Y:S01]  /*88d0*/  ISETP.GT.AND P1, PT, R164, 0x8, P2 ;  /* 0x00000008a400780c */ /* 0x000fe20001724270 */
[-C--:B0-----:R-:W-:Y:S01]  /*88e0*/  FMUL R155, R34, R11.reuse ;  /* 0x0000000b229b7220 */ /* 0x081fe20000400000 */
[----:B------:R-:W-:Y:S01]  /*88f0*/  IADD3 R30, P2, R6, R26, RZ ;  /* 0x0000001a061e7210 */ /* 0x000fe20007f5e0ff */
[-C--:B------:R-:W-:Y:S01]  /*8900*/  FMUL R47, R47, R11.reuse ;  /* 0x0000000b2f2f7220 */ /* 0x080fe20000400000 */
[----:B------:R-:W-:Y:S01]  /*8910*/  @P5 STG.E desc[UR16][R28.64], R159 ;  /* 0x0000009f1c005986 */ /* 0x000fe2000c101910 */
[----:B-1----:R-:W-:Y:S01]  /*8920*/  IADD3 R20, P5, R19, R24, RZ ;  /* 0x0000001813147210 */ /* 0x002fe20007fbe0ff */
[-C--:B------:R-:W-:Y:S01]  /*8930*/  FMUL R49, R49, R11.reuse ;  /* 0x0000000b31317220 */ /* 0x080fe20000400000 */
[----:B------:R-:W-:Y:S01]  /*8940*/  IMAD.X R31, R4, 0x1, R27, P2 ;  /* 0x00000001041f7824 */ /* 0x000fe200010e061b */
[----:B------:R-:W-:Y:S01]  /*8950*/  ISETP.GT.AND P0, PT, R164, 0x8, P0 ;  /* 0x00000008a400780c */ /* 0x000fe20000704270 */
[-C--:B------:R-:W-:Y:S01]  /*8960*/  FMUL R51, R51, R11.reuse ;  /* 0x0000000b33337220 */ /* 0x080fe20000400000 */
[----:B------:R-:W-:Y:S01]  /*8970*/  ISETP.GT.AND P2, PT, R5, 0x18, PT ;  /* 0x000000180500780c */ /* 0x000fe20003f44270 */
[----:B------:R-:W-:Y:S01]  /*8980*/  IMAD.X R21, R18, 0x1, R25, P5 ;  /* 0x0000000112157824 */ /* 0x000fe200028e0619 */
[----:B------:R0:W-:Y:S01]  /*8990*/  @P4 STG.E desc[UR16][R30.64], R33 ;  /* 0x000000211e004986 */ /* 0x0001e2000c101910 */
[----:B--2---:R-:W-:Y:S01]  /*89a0*/  IADD3 R22, P4, R19, R26, RZ ;  /* 0x0000001a13167210 */ /* 0x004fe20007f9e0ff */
[-C--:B------:R-:W-:Y:S01]  /*89b0*/  FMUL R153, R36, R11.reuse ;  /* 0x0000000b24997220 */ /* 0x080fe20000400000 */
        /* <DEDUP_REMOVED lines=22> */
[----:B------:R-:W-:Y:S01]  /*8b20*/  @P4 STG.E desc[UR16][R26.64], R37 ;  /* 0x000000251a004986 */ /* 0x000fe2000c101910 */
        /* <DEDUP_REMOVED lines=13> */
[-C--:B------:R-:W-:Y:S01]  /*8c00*/  FMUL R67, R67, R11.reuse ;  /* 0x0000000b43437220 */ /* 0x080fe20000400000 */
[----:B------:R-:W-:Y:S01]  /*8c10*/  IADD3 R30, P2, R6, R26, RZ ;  /* 0x0000001a061e7210 */ /* 0x000fe20007f5e0ff */
[-C--:B0-----:R-:W-:Y:S01]  /*8c20*/  FMUL R33, R42, R11.reuse ;  /* 0x0000000b2a217220 */ /* 0x081fe20000400000 */
[----:B------:R0:W-:Y:S01]  /*8c30*/  @P5 STG.E desc[UR16][R28.64], R35 ;  /* 0x000000231c005986 */ /* 0x0001e2000c101910 */
[----:B------:R-:W-:Y:S01]  /*8c40*/  IADD3 R20, P5, R19, R24, RZ ;  /* 0x0000001813147210 */ /* 0x000fe20007fbe0ff */
[-C--:B------:R-:W-:Y:S01]  /*8c50*/  FMUL R69, R69, R11.reuse ;  /* 0x0000000b45457220 */ /* 0x080fe20000400000 */
[----:B------:R-:W-:Y:S01]  /*8c60*/  IMAD.X R31, R4, 0x1, R27, P2 ;  /* 0x00000001041f7824 */ /* 0x000fe200010e061b */
[----:B------:R-:W-:Y:S01]  /*8c70*/  ISETP.GT.AND P0, PT, R164, 0x8, P0 ;  /* 0x00000008a400780c */ /* 0x000fe20000704270 */
[-C--:B------:R-:W-:Y:S01]  /*8c80*/  FMUL R71, R71, R11.reuse ;  /* 0x0000000b47477220 */ /* 0x080fe20000400000 */
[----:B------:R-:W-:Y:S01]  /*8c90*/  ISETP.GT.AND P2, PT, R5, 0x28, PT ;  /* 0x000000280500780c */ /* 0x000fe20003f44270 */
[----:B------:R-:W-:Y:S01]  /*8ca0*/  IMAD.X R21, R18, 0x1, R25, P5 ;  /* 0x0000000112157824 */ /* 0x000fe200028e0619 */
[----:B------:R-:W-:Y:S01]  /*8cb0*/  @P4 STG.E desc[UR16][R30.64], R41 ;  /* 0x000000291e004986 */ /* 0x000fe2000c101910 */
[----:B-1----:R-:W-:Y:S01]  /*8cc0*/  IADD3 R22, P4, R19, R26, RZ ;  /* 0x0000001a13167210 */ /* 0x002fe20007f9e0ff */
[-C--:B------:R-:W-:Y:S01]  /*8cd0*/  FMUL R73, R73, R11.reuse ;  /* 0x0000000b49497220 */ /* 0x080fe20000400000 */
[----:B------:R-:W-:Y:S01]  /*8ce0*/  ISETP.GT.AND P5, PT, R164, RZ, P2 ;  /* 0x000000ffa400720c */ /* 0x000fe200017a4270 */
[----:B------:R1:W-:Y:S01]  /*8cf0*/  @P1 STG.E desc[UR16][R20.64], R33 ;  /* 0x0000002114001986 */ /* 0x0003e2000c101910 */
[----:B------:R-:W-:Y:S01]  /*8d00*/  ISETP.GT.AND P1, PT, R5, 0x29, PT ;  /* 0x000000290500780c */ /* 0x000fe20003f24270 */
[----:B------:R-:W-:Y:S01]  /*8d10*/  IMAD.X R23, R18, 0x1, R27, P4 ;  /* 0x0000000112177824 */ /* 0x000fe200020e061b */
[----:B------:R-:W-:Y:S01]  /*8d20*/  IADD3 R24, P6, R6, R28, RZ ;  /* 0x0000001c06187210 */ /* 0x000fe20007fde0ff */
[-C--:B0-----:R-:W-:Y:S01]  /*8d30*/  FMUL R35, R44, R11.reuse ;  /* 0x0000000b2c237220 */ /* 0x081fe20000400000 */
[----:B------:R-:W-:Y:S01]  /*8d40*/  ISETP.GT.AND P4, PT, R164, RZ, P1 ;  /* 0x000000ffa400720c */ /* 0x000fe20000f84270 */
[-C--:B------:R-:W-:Y:S01]  /*8d50*/  FMUL R75, R75, R11.reuse ;  /* 0x0000000b4b4b7220 */ /* 0x080fe20000400000 */
[----:B------:R0:W-:Y:S01]  /*8d60*/  @P0 STG.E desc[UR16][R22.64], R43 ;  /* 0x0000002b16000986 */ /* 0x0001e2000c101910 */
[----:B------:R-:W-:Y:S01]  /*8d70*/  IMAD.X R25, R4, 0x1, R29, P6 ;  /* 0x0000000104197824 */ /* 0x000fe200030e061d */
[----:B------:R-:W-:Y:S01]  /*8d80*/  ISETP.GT.AND P0, PT, R164, 0x8, P2 ;  /* 0x00000008a400780c */ /* 0x000fe20001704270 */
[-C--:B------:R-:W-:Y:S01]  /*8d90*/  FMUL R77, R77, R11.reuse ;  /* 0x0000000b4d4d7220 */ /* 0x080fe20000400000 */
[----:B------:R-:W-:Y:S01]  /*8da0*/  IADD3 R26, P2, R6, R30, RZ ;  /* 0x0000001e061a7210 */ /* 0x000fe20007f5e0ff */
[-C--:B-1----:R-:W-:Y:S01]  /*8db0*/  FMUL R33, R46, R11.reuse ;  /* 0x0000000b2e217220 */ /* 0x082fe20000400000 */
        /* <DEDUP_REMOVED lines=9> */
[----:B0-----:R-:W-:Y:S01]  /*8e50*/  IADD3 R22, P4, R19, R30, RZ ;  /* 0x0000001e13167210 */ /* 0x001fe20007f9e0ff */
[-C--:B------:R-:W-:Y:S01]  /*8e60*/  FMUL R83, R83, R11.reuse ;  /* 0x0000000b53537220 */ /* 0x080fe20000400000 */
[----:B------:R-:W-:Y:S01]  /*8e70*/  ISETP.GT.AND P5, PT, R164, RZ, P2 ;  /* 0x000000ffa400720c */ /* 0x000fe200017a4270 */
[----:B------:R0:W-:Y:S01]  /*8e80*/  @P0 STG.E desc[UR16][R20.64], R33 ;  /* 0x0000002114000986 */ /* 0x0001e2000c101910 */
[----:B------:R-:W-:Y:S01]  /*8e90*/  ISETP.GT.AND P0, PT, R5, 0x31, PT ;  /* 0x000000310500780c */ /* 0x000fe20003f04270 */
[----:B------:R-:W-:Y:S01]  /*8ea0*/  IMAD.X R23, R18, 0x1, R31, P4 ;  /* 0x0000000112177824 */ /* 0x000fe200020e061f */
[----:B------:R-:W-:Y:S01]  /*8eb0*/  IADD3 R28, P6, R6, R24, RZ ;  /* 0x00000018061c7210 */ /* 0x000fe20007fde0ff */
[-C--:B-1----:R-:W-:Y:S01]  /*8ec0*/  FMUL R35, R48, R11.reuse ;  /* 0x0000000b30237220 */ /* 0x082fe20000400000 */
        /* <DEDUP_REMOVED lines=112> */
[----:B------:R-:W-:Y:S01]  /*95d0*/  ISETP.GT.AND P2, PT, R5, 0x58, PT ;  /* 0x000000580500780c */ /* 0x000fe20003f44270 */
[-C--:B------:R-:W-:Y:S01]  /*95e0*/  FMUL R131, R131, R11.reuse ;  /* 0x0000000b83837220 */ /* 0x080fe20000400000 */
[----:B------:R-:W-:Y:S01]  /*95f0*/  ISETP.GT.AND P0, PT, R164, 0x8, P0 ;  /* 0x00000008a400780c */ /* 0x000fe20000704270 */
[----:B------:R-:W-:Y:S01]  /*9600*/  IMAD.X R21, R18, 0x1, R25, P5 ;  /* 0x0000000112157824 */ /* 0x000fe200028e0619 */
[----:B------:R-:W-:Y:S01]  /*9610*/  @P4 STG.E desc[UR16][R30.64], R65 ;  /* 0x000000411e004986 */ /* 0x000fe2000c101910 */
[----:B------:R-:W-:Y:S01]  /*9620*/  ISETP.GT.AND P5, PT, R164, RZ, P2 ;  /* 0x000000ffa400720c */ /* 0x000fe200017a4270 */
[-C--:B------:R-:W-:Y:S01]  /*9630*/  FMUL R133, R133, R11.reuse ;  /* 0x0000000b85857220 */ /* 0x080fe20000400000 */
[----:B-1----:R-:W-:Y:S01]  /*9640*/  IADD3 R22, P4, R19, R26, RZ ;  /* 0x0000001a13167210 */ /* 0x002fe20007f9e0ff */
[----:B------:R1:W-:Y:S01]  /*9650*/  @P1 STG.E desc[UR16][R20.64], R33 ;  /* 0x0000002114001986 */ /* 0x0003e2000c101910 */
[----:B------:R-:W-:Y:S01]  /*9660*/  IADD3 R24, P6, R6, R28, RZ ;  /* 0x0000001c06187210 */ /* 0x000fe20007fde0ff */
[-C--:B0-----:R-:W-:Y:S01]  /*9670*/  FMUL R35, R68, R11.reuse ;  /* 0x0000000b44237220 */ /* 0x081fe20000400000 */
[----:B------:R-:W-:Y:S01]  /*9680*/  ISETP.GT.AND P1, PT, R5, 0x59, PT ;  /* 0x000000590500780c */ /* 0x000fe20003f24270 */
[----:B------:R-:W-:Y:S01]  /*9690*/  IMAD.X R23, R18, 0x1, R27, P4 ;  /* 0x0000000112177824 */ /* 0x000fe200020e061b */
[----:B------:R-:W-:Y:S01]  /*96a0*/  ISETP.GT.AND P2, PT, R164, 0x8, P2 ;  /* 0x00000008a400780c */ /* 0x000fe20001744270 */
[----:B------:R-:W-:Y:S01]  /*96b0*/  IMAD.X R25, R4, 0x1, R29, P6 ;  /* 0x0000000104197824 */ /* 0x000fe200030e061d */
[----:B------:R-:W-:Y:S01]  /*96c0*/  ISETP.GT.AND P4, PT, R164, RZ, P1 ;  /* 0x000000ffa400720c */ /* 0x000fe20000f84270 */
[-C--:B------:R-:W-:Y:S01]  /*96d0*/  FMUL R135, R135, R11.reuse ;  /* 0x0000000b87877220 */ /* 0x080fe20000400000 */
[----:B------:R0:W-:Y:S01]  /*96e0*/  @P0 STG.E desc[UR16][R22.64], R67 ;  /* 0x0000004316000986 */ /* 0x0001e2000c101910 */
[----:B------:R-:W-:Y:S01]  /*96f0*/  IADD3 R26, P0, R6, R30, RZ ;  /* 0x0000001e061a7210 */ /* 0x000fe20007f1e0ff */
[-C--:B------:R-:W-:Y:S01]  /*9700*/  FMUL R137, R137, R11.reuse ;  /* 0x0000000b89897220 */ /* 0x080fe20000400000 */
[----:B------:R-:W-:Y:S01]  /*9710*/  ISETP.GT.AND P1, PT, R164, 0x8, P1 ;  /* 0x00000008a400780c */ /* 0x000fe20000f24270 */
[----:B------:R2:W-:Y:S01]  /*9720*/  @P5 STG.E desc[UR16][R24.64], R35 ;  /* 0x0000002318005986 */ /* 0x0005e2000c101910 */
[----:B-1----:R-:W-:Y:S01]  /*9730*/  IADD3 R20, P5, R19, R28, RZ ;  /* 0x0000001c13147210 */ /* 0x002fe20007fbe0ff */
[----:B------:R-:W-:Y:S01]  /*9740*/  IMAD.X R27, R4, 0x1, R31, P0 ;  /* 0x00000001041b7824 */ /* 0x000fe200000e061f */
[----:B------:R-:W-:Y:S01]  /*9750*/  ISETP.GT.AND P0, PT, R5, 0x60, PT ;  /* 0x000000600500780c */ /* 0x000fe20003f04270 */
[-C--:B------:R-:W-:Y:S01]  /*9760*/  FMUL R33, R70, R11.reuse ;  /* 0x0000000b46217220 */ /* 0x080fe20000400000 */
[----:B------:R-:W-:Y:S01]  /*9770*/  IADD3 R28, P6, R6, R24, RZ ;  /* 0x00000018061c7210 */ /* 0x000fe20007fde0ff */
[----:B------:R-:W-:Y:S01]  /*9780*/  IMAD.X R21, R18, 0x1, R29, P5 ;  /* 0x0000000112157824 */ /* 0x000fe200028e061d */
[----:B------:R-:W-:Y:S01]  /*9790*/  @P4 STG.E desc[UR16][R26.64], R69 ;  /* 0x000000451a004986 */ /* 0x000fe2000c101910 */
[----:B0-----:R-:W-:Y:S01]  /*97a0*/  IADD3 R22, P5, R19, R30, RZ ;  /* 0x0000001e13167210 */ /* 0x001fe20007fbe0ff */
[----:B------:R-:W-:Y:S01]  /*97b0*/  FMUL R139, R139, R11 ;  /* 0x0000000b8b8b7220 */ /* 0x000fe20000400000 */
[----:B------:R-:W-:Y:S01]  /*97c0*/  ISETP.GT.AND P4, PT, R164, RZ, P0 ;  /* 0x000000ffa400720c */ /* 0x000fe20000784270 */
[----:B------:R0:W-:Y:S01]  /*97d0*/  @P2 STG.E desc[UR16][R20.64], R33 ;  /* 0x0000002114002986 */ /* 0x0001e2000c101910 */
[----:B------:R-:W-:Y:S01]  /*97e0*/  ISETP.GT.AND P2, PT, R5, 0x61, PT ;  /* 0x000000610500780c */ /* 0x000fe20003f44270 */
[----:B------:R-:W-:-:S02]  /*97f0*/  IMAD.X R23, R18, 0x1, R31, P5 ;  /* 0x0000000112177824 */ /* 0x000fc400028e061f */
[-C--:B--2---:R-:W-:Y:S01]  /*9800*/  FMUL R35, R72, R11.reuse ;  /* 0x0000000b48237220 */ /* 0x084fe20000400000 */
[----:B------:R-:W-:Y:S01]  /*9810*/  IMAD.X R29, R4, 0x1, R25, P6 ;  /* 0x00000001041d7824 */ /* 0x000fe200030e0619 */
[----:B------:R-:W-:Y:S01]  /*9820*/  ISETP.GT.AND P5, PT, R164, RZ, P2 ;  /* 0x000000ffa400720c */ /* 0x000fe200017a4270 */
[-C--:B------:R-:W-:Y:S01]  /*9830*/  FMUL R141, R141, R11.reuse ;  /* 0x0000000b8d8d7220 */ /* 0x080fe20000400000 */
[----:B------:R1:W-:Y:S01]  /*9840*/  @P1 STG.E desc[UR16][R22.64], R71 ;  /* 0x0000004716001986 */ /* 0x0003e2000c101910 */
[----:B------:R-:W-:Y:S01]  /*9850*/  IADD3 R30, P1, R6, R26, RZ ;  /* 0x0000001a061e7210 */ /* 0x000fe20007f3e0ff */
[-C--:B------:R-:W-:Y:S01]  /*9860*/  FMUL R143, R143, R11.reuse ;  /* 0x0000000b8f8f7220 */ /* 0x080fe20000400000 */
[----:B------:R-:W-:Y:S01]  /*9870*/  ISETP.GT.AND P0, PT, R164, 0x8, P0 ;  /* 0x00000008a400780c */ /* 0x000fe20000704270 */
[-C--:B------:R-:W-:Y:S01]  /*9880*/  FMUL R145, R145, R11.reuse ;  /* 0x0000000b91917220 */ /* 0x080fe20000400000 */
[----:B------:R2:W-:Y:S01]  /*9890*/  @P4 STG.E desc[UR16][R28.64], R35 ;  /* 0x000000231c004986 */ /* 0x0005e2000c101910 */
[----:B0-----:R-:W-:Y:S01]  /*98a0*/  IADD3 R20, P4, R19, R24, RZ ;  /* 0x0000001813147210 */ /* 0x001fe20007f9e0ff */
[----:B------:R-:W-:Y:S01]  /*98b0*/  IMAD.X R31, R4, 0x1, R27, P1 ;  /* 0x00000001041f7824 */ /* 0x000fe200008e061b */
[----:B------:R-:W-:Y:S01]  /*98c0*/  ISETP.GT.AND P1, PT, R5, 0x68, PT ;  /* 0x000000680500780c */ /* 0x000fe20003f24270 */
[-C--:B------:R-:W-:Y:S01]  /*98d0*/  FMUL R33, R74, R11.reuse ;  /* 0x0000000b4a217220 */ /* 0x080fe20000400000 */
[----:B------:R-:W-:Y:S01]  /*98e0*/  ISETP.GT.AND P2, PT, R164, 0x8, P2 ;  /* 0x00000008a400780c */ /* 0x000fe20001744270 */
        /* <DEDUP_REMOVED lines=9> */
[-C--:B--2---:R-:W-:Y:S01]  /*9980*/  FMUL R35, R76, R11.reuse ;  /* 0x0000000b4c237220 */ /* 0x084fe20000400000 */
[----:B------:R-:W-:Y:S01]  /*9990*/  ISETP.GT.AND P5, PT, R164, RZ, P0 ;  /* 0x000000ffa400720c */ /* 0x000fe200007a4270 */
[-C--:B------:R-:W-:Y:S01]  /*99a0*/  FMUL R149, R149, R11.reuse ;  /* 0x0000000b95957220 */ /* 0x080fe20000400000 */
[----:B------:R1:W-:Y:S01]  /*99b0*/  @P2 STG.E desc[UR16][R22.64], R75 ;  /* 0x0000004b16002986 */ /* 0x0003e2000c101910 */
[----:B------:R-:W-:Y:S01]  /*99c0*/  IMAD.X R25, R4, 0x1, R29, P6 ;  /* 0x0000000104197824 */ /* 0x000fe200030e061d */
[----:B------:R-:W-:Y:S01]  /*99d0*/  IADD3 R26, P2, R6, R30, RZ ;  /* 0x0000001e061a7210 */ /* 0x000fe20007f5e0ff */
[-C--:B------:R-:W-:Y:S01]  /*99e0*/  FMUL R151, R151, R11.reuse ;  /* 0x0000000b97977220 */ /* 0x080fe20000400000 */
[----:B------:R-:W-:Y:S01]  /*99f0*/  ISETP.GT.AND P1, PT, R164, 0x8, P1 ;  /* 0x00000008a400780c */ /* 0x000fe20000f24270 */
[----:B0-----:R-:W-:Y:S01]  /*9a00*/  FMUL R33, R78, R11 ;  /* 0x0000000b4e217220 */ /* 0x001fe20000400000 */
[----:B------:R0:W-:Y:S01]  /*9a10*/  @P4 STG.E desc[UR16][R24.64], R35 ;  /* 0x0000002318004986 */ /* 0x0001e2000c101910 */
[----:B------:R-:W-:Y:S01]  /*9a20*/  IADD3 R20, P4, R19, R28, RZ ;  /* 0x0000001c13147210 */ /* 0x000fe20007f9e0ff */
[----:B------:R-:W-:Y:S01]  /*9a30*/  IMAD.X R27, R4, 0x1, R31, P2 ;  /* 0x00000001041b7824 */ /* 0x000fe200010e061f */
[----:B------:R-:W-:-:S02]  /*9a40*/  ISETP.GT.AND P2, PT, R5, 0x70, PT ;  /* 0x000000700500780c */ /* 0x000fc40003f44270 */
[----:B------:R-:W-:Y:S01]  /*9a50*/  ISETP.GT.AND P0, PT, R164, 0x8, P0 ;  /* 0x00000008a400780c */ /* 0x000fe20000704270 */
[----:B------:R-:W-:Y:S01]  /*9a60*/  IMAD.X R21, R18, 0x1, R29, P4 ;  /* 0x0000000112157824 */ /* 0x000fe200020e061d */
[----:B------:R-:W-:Y:S01]  /*9a70*/  @P5 STG.E desc[UR16][R26.64], R77 ;  /* 0x0000004d1a005986 */ /* 0x000fe2000c101910 */
[----:B-1----:R-:W-:Y:S02]  /*9a80*/  IADD3 R22, P5, R19, R30, RZ ;  /* 0x0000001e13167210 */ /* 0x002fe40007fbe0ff */
[----:B------:R-:W-:Y:S01]  /*9a90*/  ISETP.GT.AND P4, PT, R164, RZ, P2 ;  /* 0x000000ffa400720c */ /* 0x000fe20001784270 */
[----:B------:R1:W-:Y:S01]  /*9aa0*/  @P1 STG.E desc[UR16][R20.64], R33 ;  /* 0x0000002114001986 */ /* 0x0003e2000c101910 */
[----:B------:R-:W-:Y:S01]  /*9ab0*/  ISETP.GT.AND P1, PT, R5, 0x71, PT ;  /* 0x000000710500780c */ /* 0x000fe20003f24270 */
[----:B------:R-:W-:Y:S01]  /*9ac0*/  IMAD.X R23, R18, 0x1, R31, P5 ;  /* 0x0000000112177824 */ /* 0x000fe200028e061f */
[----:B------:R-:W-:Y:S01]  /*9ad0*/  IADD3 R28, P6, R6, R24, RZ ;  /* 0x00000018061c7210 */ /* 0x000fe20007fde0ff */
[----:B0-----:R-:W-:Y:S01]  /*9ae0*/  FMUL R35, R80, R11 ;  /* 0x0000000b50237220 */ /* 0x001fe20000400000 */
[----:B------:R-:W-:-:S02]  /*9af0*/  ISETP.GT.AND P5, PT, R164, RZ, P1 ;  /* 0x000000ffa400720c */ /* 0x000fc40000fa4270 */
[----:B------:R0:W-:Y:S01]  /*9b00*/  @P0 STG.E desc[UR16][R22.64], R79 ;  /* 0x0000004f16000986 */ /* 0x0001e2000c101910 */
[----:B------:R-:W-:Y:S01]  /*9b10*/  IMAD.X R29, R4, 0x1, R25, P6 ;  /* 0x00000001041d7824 */ /* 0x000fe200030e0619 */
[----:B------:R-:W-:Y:S02]  /*9b20*/  IADD3 R30, P0, R6, R26, RZ ;  /* 0x0000001a061e7210 */ /* 0x000fe40007f1e0ff */
[----:B------:R-:W-:Y:S01]  /*9b30*/  ISETP.GT.AND P2, PT, R164, 0x8, P2 ;  /* 0x00000008a400780c */ /* 0x000fe20001744270 */
[----:B-1----:R-:W-:Y:S01]  /*9b40*/  FMUL R33, R82, R11 ;  /* 0x0000000b52217220 */ /* 0x002fe20000400000 */
[----:B------:R1:W-:Y:S01]  /*9b50*/  @P4 STG.E desc[UR16][R28.64], R35 ;  /* 0x000000231c004986 */ /* 0x0003e2000c101910 */
[----:B------:R-:W-:Y:S01]  /*9b60*/  IADD3 R20, P4, R19, R24, RZ ;  /* 0x0000001813147210 */ /* 0x000fe20007f9e0ff */
[----:B------:R-:W-:Y:S01]  /*9b70*/  IMAD.X R31, R4, 0x1, R27, P0 ;  /* 0x00000001041f7824 */ /* 0x000fe200000e061b */
[----:B------:R-:W-:Y:S02]  /*9b80*/  ISETP.GT.AND P0, PT, R5, 0x78, PT ;  /* 0x000000780500780c */ /* 0x000fe40003f04270 */
[----:B------:R-:W-:Y:S01]  /*9b90*/  ISETP.GT.AND P1, PT, R164, 0x8, P1 ;  /* 0x00000008a400780c */ /* 0x000fe20000f24270 */
[----:B------:R-:W-:Y:S01]  /*9ba0*/  IMAD.X R21, R18, 0x1, R25, P4 ;  /* 0x0000000112157824 */ /* 0x000fe200020e0619 */
[----:B------:R-:W-:Y:S01]  /*9bb0*/  @P5 STG.E desc[UR16][R30.64], R81 ;  /* 0x000000511e005986 */ /* 0x000fe2000c101910 */
[----:B0-----:R-:W-:-:S02]  /*9bc0*/  IADD3 R22, P5, R19, R26, RZ ;  /* 0x0000001a13167210 */ /* 0x001fc40007fbe0ff */
[----:B------:R-:W-:Y:S01]  /*9bd0*/  ISETP.GT.AND P4, PT, R164, RZ, P0 ;  /* 0x000000ffa400720c */ /* 0x000fe20000784270 */
[----:B------:R0:W-:Y:S01]  /*9be0*/  @P2 STG.E desc[UR16][R20.64], R33 ;  /* 0x0000002114002986 */ /* 0x0001e2000c101910 */
[----:B------:R-:W-:Y:S01]  /*9bf0*/  ISETP.GT.AND P2, PT, R5, 0x79, PT ;  /* 0x000000790500780c */ /* 0x000fe20003f44270 */
[----:B------:R-:W-:Y:S01]  /*9c00*/  IMAD.X R23, R18, 0x1, R27, P5 ;  /* 0x0000000112177824 */ /* 0x000fe200028e061b */
[----:B------:R-:W-:Y:S01]  /*9c10*/  IADD3 R24, P6, R6, R28, RZ ;  /* 0x0000001c06187210 */ /* 0x000fe20007fde0ff */
[----:B-1----:R-:W-:Y:S01]  /*9c20*/  FMUL R35, R84, R11 ;  /* 0x0000000b54237220 */ /* 0x002fe20000400000 */
[----:B------:R-:W-:Y:S02]  /*9c30*/  ISETP.GT.AND P5, PT, R164, RZ, P2 ;  /* 0x000000ffa400720c */ /* 0x000fe400017a4270 */
[----:B------:R1:W-:Y:S01]  /*9c40*/  @P1 STG.E desc[UR16][R22.64], R83 ;  /* 0x0000005316001986 */ /* 0x0003e2000c101910 */
[----:B------:R-:W-:Y:S01]  /*9c50*/  IMAD.X R25, R4, 0x1, R29, P6 ;  /* 0x0000000104197824 */ /* 0x000fe200030e061d */
[----:B------:R-:W-:-:S02]  /*9c60*/  IADD3 R26, P1, R6, R30, RZ ;  /* 0x0000001e061a7210 */ /* 0x000fc40007f3e0ff */
[----:B------:R-:W-:Y:S01]  /*9c70*/  ISETP.GT.AND P0, PT, R164, 0x8, P0 ;  /* 0x00000008a400780c */ /* 0x000fe20000704270 */
[----:B0-----:R-:W-:Y:S01]  /*9c80*/  FMUL R33, R86, R11 ;  /* 0x0000000b56217220 */ /* 0x001fe20000400000 */
[----:B------:R0:W-:Y:S01]  /*9c90*/  @P4 STG.E desc[UR16][R24.64], R35 ;  /* 0x0000002318004986 */ /* 0x0001e2000c101910 */
[----:B------:R-:W-:Y:S01]  /*9ca0*/  IADD3 R20, P4, R19, R28, RZ ;  /* 0x0000001c13147210 */ /* 0x000fe20007f9e0ff */
[----:B------:R-:W-:Y:S01]  /*9cb0*/  IMAD.X R27, R4, 0x1, R31, P1 ;  /* 0x00000001041b7824 */ /* 0x000fe200008e061f */
[----:B------:R-:W-:Y:S02]  /*9cc0*/  ISETP.GT.AND P1, PT, R5, 0x80, PT ;  /* 0x000000800500780c */ /* 0x000fe40003f24270 */
[----:B------:R-:W-:Y:S01]  /*9cd0*/  ISETP.GT.AND P2, PT, R164, 0x8, P2 ;  /* 0x00000008a400780c */ /* 0x000fe20001744270 */
[----:B------:R-:W-:Y:S01]  /*9ce0*/  IMAD.X R21, R18, 0x1, R29, P4 ;  /* 0x0000000112157824 */ /* 0x000fe200020e061d */
[----:B------:R-:W-:Y:S01]  /*9cf0*/  @P5 STG.E desc[UR16][R26.64], R85 ;  /* 0x000000551a005986 */ /* 0x000fe2000c101910 */
[----:B-1----:R-:W-:-:S02]  /*9d00*/  IADD3 R22, P5, R19, R30, RZ ;  /* 0x0000001e13167210 */ /* 0x002fc40007fbe0ff */
[----:B------:R-:W-:Y:S01]  /*9d10*/  ISETP.GT.AND P4, PT, R164, RZ, P1 ;  /* 0x000000ffa400720c */ /* 0x000fe20000f84270 */
[----:B------:R1:W-:Y:S01]  /*9d20*/  @P0 STG.E desc[UR16][R20.64], R33 ;  /* 0x0000002114000986 */ /* 0x0003e2000c101910 */
[----:B------:R-:W-:Y:S01]  /*9d30*/  ISETP.GT.AND P0, PT, R5, 0x81, PT ;  /* 0x000000810500780c */ /* 0x000fe20003f04270 */
[----:B------:R-:W-:Y:S01]  /*9d40*/  IMAD.X R23, R18, 0x1, R31, P5 ;  /* 0x0000000112177824 */ /* 0x000fe200028e061f */
[----:B------:R-:W-:Y:S01]  /*9d50*/  IADD3 R28, P6, R6, R24, RZ ;  /* 0x00000018061c7210 */ /* 0x000fe20007fde0ff */
[----:B0-----:R-:W-:Y:S01]  /*9d60*/  FMUL R35, R88, R11 ;  /* 0x0000000b58237220 */ /* 0x001fe20000400000 */
[----:B------:R-:W-:Y:S02]  /*9d70*/  ISETP.GT.AND P5, PT, R164, RZ, P0 ;  /* 0x000000ffa400720c */ /* 0x000fe400007a4270 */
[----:B------:R0:W-:Y:S01]  /*9d80*/  @P2 STG.E desc[UR16][R22.64], R87 ;  /* 0x0000005716002986 */ /* 0x0001e2000c101910 */
[----:B------:R-:W-:Y:S01]  /*9d90*/  IMAD.X R29, R4, 0x1, R25, P6 ;  /* 0x00000001041d7824 */ /* 0x000fe200030e0619 */
[----:B------:R-:W-:-:S02]  /*9da0*/  IADD3 R30, P2, R6, R26, RZ ;  /* 0x0000001a061e7210 */ /* 0x000fc40007f5e0ff */
        /* <DEDUP_REMOVED lines=249> */
[----:B------:R-:W-:-:S02]  /*ad40*/  ISETP.GT.AND P4, PT, R164, RZ, P2 ;  /* 0x000000ffa400720c */ /* 0x000fc40001784270 */
[----:B0-----:R-:W-:Y:S01]  /*ad50*/  IADD3 R22, P5, R19, R26, RZ ;  /* 0x0000001a13167210 */ /* 0x001fe20007fbe0ff */
[----:B------:R0:W-:Y:S01]  /*ad60*/  @P1 STG.E desc[UR16][R20.64], R33 ;  /* 0x0000002114001986 */ /* 0x0001e2000c101910 */
[----:B------:R-:W-:Y:S01]  /*ad70*/  IADD3 R24, P6, R6, R28, RZ ;  /* 0x0000001c06187210 */ /* 0x000fe20007fde0ff */
[-C--:B-1----:R-:W-:Y:S01]  /*ad80*/  FMUL R35, R140, R11.reuse ;  /* 0x0000000b8c237220 */ /* 0x082fe20000400000 */
[----:B------:R-:W-:Y:S01]  /*ad90*/  ISETP.GT.AND P1, PT, R5, 0xe9, PT ;  /* 0x000000e90500780c */ /* 0x000fe20003f24270 */
[----:B------:R-:W-:Y:S01]  /*ada0*/  IMAD.X R23, R18, 0x1, R27, P5 ;  /* 0x0000000112177824 */ /* 0x000fe200028e061b */
[----:B------:R-:W-:Y:S01]  /*adb0*/  ISETP.GT.AND P2, PT, R164, 0x8, P2 ;  /* 0x00000008a400780c */ /* 0x000fe20001744270 */
[----:B------:R-:W-:Y:S01]  /*adc0*/  IMAD.X R25, R4, 0x1, R29, P6 ;  /* 0x0000000104197824 */ /* 0x000fe200030e061d */
[----:B------:R-:W-:Y:S02]  /*add0*/  ISETP.GT.AND P5, PT, R164, RZ, P1 ;  /* 0x000000ffa400720c */ /* 0x000fe40000fa4270 */
[----:B------:R1:W-:Y:S01]  /*ade0*/  @P0 STG.E desc[UR16][R22.64], R139 ;  /* 0x0000008b16000986 */ /* 0x0003e2000c101910 */
[----:B------:R-:W-:Y:S01]  /*adf0*/  IADD3 R26, P0, R6, R30, RZ ;  /* 0x0000001e061a7210 */ /* 0x000fe20007f1e0ff */
[----:B0-----:R-:W-:-:S02]  /*ae00*/  FMUL R33, R142, R11 ;  /* 0x0000000b8e217220 */ /* 0x001fc40000400000 */
[----:B------:R0:W-:Y:S01]  /*ae10*/  @P4 STG.E desc[UR16][R24.64], R35 ;  /* 0x0000002318004986 */ /* 0x0001e2000c101910 */
[----:B------:R-:W-:Y:S01]  /*ae20*/  IADD3 R20, P4, R19, R28, RZ ;  /* 0x0000001c13147210 */ /* 0x000fe20007f9e0ff */
[----:B------:R-:W-:Y:S01]  /*ae30*/  IMAD.X R27, R4, 0x1, R31, P0 ;  /* 0x00000001041b7824 */ /* 0x000fe200000e061f */
[----:B------:R-:W-:Y:S02]  /*ae40*/  ISETP.GT.AND P0, PT, R5, 0xf0, PT ;  /* 0x000000f00500780c */ /* 0x000fe40003f04270 */
        /* <DEDUP_REMOVED lines=13> */
[----:B------:R-:W-:Y:S02]  /*af20*/  ISETP.GT.AND P6, PT, R164, 0x8, P0 ;  /* 0x00000008a400780c */ /* 0x000fe400007c4270 */
[----:B------:R-:W-:Y:S01]  /*af30*/  IADD3 R30, P0, R6, R26, RZ ;  /* 0x0000001a061e7210 */ /* 0x000fe20007f1e0ff */
[----:B-1----:R-:W-:Y:S01]  /*af40*/  FMUL R33, R146, R11 ;  /* 0x0000000b92217220 */ /* 0x002fe20000400000 */
[----:B------:R1:W-:Y:S01]  /*af50*/  @P4 STG.E desc[UR16][R28.64], R35 ;  /* 0x000000231c004986 */ /* 0x0003e2000c101910 */
[----:B------:R-:W-:Y:S02]  /*af60*/  IADD3 R20, P1, R19, R24, RZ ;  /* 0x0000001813147210 */ /* 0x000fe40007f3e0ff */
[----:B------:R-:W-:Y:S01]  /*af70*/  IMAD.X R31, R4, 0x1, R27, P0 ;  /* 0x00000001041f7824 */ /* 0x000fe200000e061b */
[----:B------:R-:W-:-:S02]  /*af80*/  ISETP.GT.AND P0, PT, R5, 0xf8, PT ;  /* 0x000000f80500780c */ /* 0x000fc40003f04270 */
[C---:B0-----:R-:W-:Y:S01]  /*af90*/  IADD3 R22, P4, R19.reuse, R26, RZ ;  /* 0x0000001a13167210 */ /* 0x041fe20007f9e0ff */
[----:B------:R-:W-:Y:S01]  /*afa0*/  IMAD.X R21, R18, 0x1, R25, P1 ;  /* 0x0000000112157824 */ /* 0x000fe200008e0619 */
[----:B------:R-:W-:Y:S01]  /*afb0*/  @P5 STG.E desc[UR16][R30.64], R145 ;  /* 0x000000911e005986 */ /* 0x000fe2000c101910 */
[-C--:B------:R-:W-:Y:S02]  /*afc0*/  IADD3 R24, P5, R6, R28.reuse, RZ ;  /* 0x0000001c06187210 */ /* 0x080fe40007fbe0ff */
[----:B------:R-:W-:Y:S01]  /*afd0*/  IMAD.X R23, R18, 0x1, R27, P4 ;  /* 0x0000000112177824 */ /* 0x000fe200020e061b */
[----:B-1----:R-:W-:Y:S01]  /*afe0*/  IADD3 R28, P4, R19, R28, RZ ;  /* 0x0000001c131c7210 */ /* 0x002fe20007f9e0ff */
[----:B------:R0:W-:Y:S01]  /*aff0*/  @P6 STG.E desc[UR16][R20.64], R33 ;  /* 0x0000002114006986 */ /* 0x0001e2000c101910 */
[----:B------:R-:W-:Y:S01]  /*b000*/  ISETP.GT.AND P1, PT, R5, 0xf9, PT ;  /* 0x000000f90500780c */ /* 0x000fe20003f24270 */
[--C-:B------:R-:W-:Y:S01]  /*b010*/  IMAD.X R25, R4, 0x1, R29.reuse, P5 ;  /* 0x0000000104197824 */ /* 0x100fe200028e061d */
[----:B------:R-:W-:Y:S01]  /*b020*/  ISETP.GT.AND P2, PT, R164, 0x8, P2 ;  /* 0x00000008a400780c */ /* 0x000fe20001744270 */
[----:B------:R-:W-:Y:S01]  /*b030*/  IMAD.X R29, R18, 0x1, R29, P4 ;  /* 0x00000001121d7824 */ /* 0x000fe200020e061d */
[----:B------:R-:W-:-:S02]  /*b040*/  ISETP.GT.AND P6, PT, R164, RZ, P0 ;  /* 0x000000ffa400720c */ /* 0x000fc400007c4270 */
[-C--:B------:R-:W-:Y:S02]  /*b050*/  IADD3 R26, P5, R6, R30.reuse, RZ ;  /* 0x0000001e061a7210 */ /* 0x080fe40007fbe0ff */
[C---:B------:R-:W-:Y:S02]  /*b060*/  ISETP.GT.AND P4, PT, R164.reuse, RZ, P1 ;  /* 0x000000ffa400720c */ /* 0x040fe40000f84270 */
[----:B------:R-:W-:Y:S01]  /*b070*/  ISETP.GT.AND P0, PT, R164, 0x8, P0 ;  /* 0x00000008a400780c */ /* 0x000fe20000704270 */
[--C-:B------:R-:W-:Y:S01]  /*b080*/  IMAD.X R27, R4, 0x1, R31.reuse, P5 ;  /* 0x00000001041b7824 */ /* 0x100fe200028e061f */
[----:B------:R-:W-:Y:S01]  /*b090*/  ISETP.GT.AND P1, PT, R164, 0x8, P1 ;  /* 0x00000008a400780c */ /* 0x000fe20000f24270 */
[-C--:B0-----:R-:W-:Y:S01]  /*b0a0*/  FMUL R21, R150, R11.reuse ;  /* 0x0000000b96157220 */ /* 0x081fe20000400000 */
[----:B------:R-:W-:Y:S01]  /*b0b0*/  IADD3 R4, P5, R19, R30, RZ ;  /* 0x0000001e13047210 */ /* 0x000fe20007fbe0ff */
[----:B------:R-:W-:Y:S01]  /*b0c0*/  FMUL R19, R148, R11 ;  /* 0x0000000b94137220 */ /* 0x000fe20000400000 */
[----:B------:R0:W-:Y:S03]  /*b0d0*/  @P2 STG.E desc[UR16][R22.64], R147 ;  /* 0x0000009316002986 */ /* 0x0001e6000c101910 */
[----:B------:R-:W-:Y:S01]  /*b0e0*/  IMAD.X R5, R18, 0x1, R31, P5 ;  /* 0x0000000112057824 */ /* 0x000fe200028e061f */
[----:B------:R0:W-:Y:S04]  /*b0f0*/  @P6 STG.E desc[UR16][R24.64], R19 ;  /* 0x0000001318006986 */ /* 0x0001e8000c101910 */
[----:B------:R0:W-:Y:S04]  /*b100*/  @P4 STG.E desc[UR16][R26.64], R149 ;  /* 0x000000951a004986 */ /* 0x0001e8000c101910 */
[----:B------:R0:W-:Y:S04]  /*b110*/  @P0 STG.E desc[UR16][R28.64], R21 ;  /* 0x000000151c000986 */ /* 0x0001e8000c101910 */
[----:B------:R0:W-:Y:S02]  /*b120*/  @P1 STG.E desc[UR16][R4.64], R151 ;  /* 0x0000009704001986 */ /* 0x0001e4000c101910 */
.L_x_277:
[----:B------:R-:W-:Y:S05]  /*b130*/  BSYNC B0 ;  /* 0x0000000000007941 */ /* 0x000fea0003800000 */
.L_x_25:
[C---:B------:R-:W-:Y:S01]  /*b140*/  LEA R2, P0, R8.reuse, R2, 0x1 ;  /* 0x0000000208027211 */ /* 0x040fe200078008ff */
[----:B------:R-:W-:Y:S01]  /*b150*/  ULDC.64 UR8, c[0x0][0x750] ;  /* 0x0001d40000087ab9 */ /* 0x000fe20000000a00 */
[----:B0---4-:R-:W-:Y:S01]  /*b160*/  IMAD.U32 R4, RZ, RZ, UR13 ;  /* 0x0000000dff047e24 */ /* 0x011fe2000f8e00ff */
[----:B------:R-:W-:Y:S01]  /*b170*/  PRMT R18, RZ, 0x7610, R18 ;  /* 0x00007610ff127816 */ /* 0x000fe20000000012 */
[----:B------:R-:W-:Y:S01]  /*b180*/  IMAD.MOV.U32 R6, RZ, RZ, -0x1 ;  /* 0xffffffffff067424 */ /* 0x000fe200078e00ff */
[----:B------:R-:W-:Y:S01]  /*b190*/  LEA.HI.X R3, R8, R3, R0, 0x1, P0 ;  /* 0x0000000308037211 */ /* 0x000fe200000f0c00 */
[----:B------:R0:W-:Y:S01]  /*b1a0*/  SYNCS.ARRIVE.TRANS64.A1T0 RZ, [R4+UR19], RZ ;  /* 0x000000ff04ff79a7 */ /* 0x0001e20008100013 */
[----:B------:R-:W-:Y:S01]  /*b1b0*/  ISETP.GE.U32.AND P0, PT, R2, UR8, PT ;  /* 0x0000000802007c0c */ /* 0x000fe2000bf06070 */
[----:B------:R-:W-:-:S03]  /*b1c0*/  IMAD.MOV.U32 R5, RZ, RZ, -0x1 ;  /* 0xffffffffff057424 */ /* 0x000fc600078e00ff */
[----:B------:R-:W-:Y:S01]  /*b1d0*/  ISETP.GE.U32.AND.EX P0, PT, R3, UR9, PT, P0 ;  /* 0x0000000903007c0c */ /* 0x000fe2000bf06100 */
[----:B0-----:R-:W-:-:S12]  /*b1e0*/  IMAD.MOV.U32 R4, RZ, RZ, -0x1 ;  /* 0xffffffffff047424 */ /* 0x001fd800078e00ff */
[----:B------:R-:W-:Y:S05]  /*b1f0*/  @P0 BRA `(.L_x_278) ;  /* 0x0000000400600947 */ /* 0x000fea0003800000 */
[----:B------:R-:W0:Y:S01]  /*b200*/  S2R R28, SR_CTAID.X ;  /* 0x00000000001c7919 */ /* 0x000e220000002500 */
[----:B---3--:R-:W3:Y:S01]  /*b210*/  LDC.64 R22, c[0x0][0x728] ;  /* 0x0001ca00ff167b82 */ /* 0x008ee20000000a00 */
[----:B------:R-:W-:Y:S01]  /*b220*/  ULDC UR8, c[0x0][0x150] ;  /* 0x0000540000087ab9 */ /* 0x000fe20000000800 */
[----:B------:R-:W-:Y:S01]  /*b230*/  IMAD.MOV.U32 R20, RZ, RZ, R2 ;  /* 0x000000ffff147224 */ /* 0x000fe200078e0002 */
[----:B------:R-:W4:Y:S01]  /*b240*/  S2R R30, SR_CTAID.Y ;  /* 0x00000000001e7919 */ /* 0x000f220000002600 */
[----:B------:R-:W-:-:S04]  /*b250*/  IMAD.MOV.U32 R21, RZ, RZ, R3 ;  /* 0x000000ffff157224 */ /* 0x000fc800078e0003 */
[----:B------:R-:W1:Y:S08]  /*b260*/  LDC R31, c[0x0][0x144] ;  /* 0x00005100ff1f7b82 */ /* 0x000e700000000800 */
[----:B------:R-:W1:Y:S08]  /*b270*/  LDC R6, c[0x0][0x730] ;  /* 0x0001cc00ff067b82 */ /* 0x000e700000000800 */
[----:B------:R-:W1:Y:S01]  /*b280*/  LDC.64 R26, c[0x0][0x720] ;  /* 0x0001c800ff1a7b82 */ /* 0x000e620000000a00 */
[----:B---3--:R-:W-:-:S04]  /*b290*/  ISETP.NE.U32.AND P0, PT, R22, RZ, PT ;  /* 0x000000ff1600720c */ /* 0x008fc80003f05070 */
[----:B------:R-:W-:Y:S02]  /*b2a0*/  ISETP.NE.AND.EX P0, PT, R23, RZ, PT, P0 ;  /* 0x000000ff1700720c */ /* 0x000fe40003f05300 */
[----:B0-----:R-:W-:-:S05]  /*b2b0*/  I2FP.F32.U32 R4, R28 ;  /* 0x0000001c00047245 */ /* 0x001fca0000201000 */
[----:B------:R-:W-:-:S04]  /*b2c0*/  FMUL R4, R4, UR8 ;  /* 0x0000000804047c20 */ /* 0x000fc80008400000 */
[----:B------:R0:W3:Y:S02]  /*b2d0*/  F2I.U32.TRUNC.NTZ R29, R4 ;  /* 0x00000004001d7305 */ /* 0x0000e4000020f000 */
[----:B----4-:R-:W-:Y:S05]  /*b2e0*/  @!P0 BRA `(.L_x_279) ;  /* 0x0000000000288947 */ /* 0x010fea0003800000 */
[----:B------:R-:W4:Y:S02]  /*b2f0*/  LDC R5, c[0x0][0x734] ;  /* 0x0001cd00ff057b82 */ /* 0x000f240000000800 */
[----:B----4-:R-:W-:-:S05]  /*b300*/  IADD3 R21, P0, R2, R5, RZ ;  /* 0x0000000502157210 */ /* 0x010fca0007f1e0ff */
[----:B------:R-:W-:-:S04]  /*b310*/  IMAD.X R25, RZ, RZ, R3, P0 ;  /* 0x000000ffff197224 */ /* 0x000fc800000e0603 */
[----:B0-----:R-:W-:-:S04]  /*b320*/  IMAD.WIDE.U32 R4, R25, R22, RZ ;  /* 0x0000001619047225 */ /* 0x001fc800078e00ff */
[----:B------:R-:W-:-:S04]  /*b330*/  IMAD.WIDE.U32 R18, P0, R21, R23, R4 ;  /* 0x0000001715127225 */ /* 0x000fc80007800004 */
[----:B------:R-:W-:-:S04]  /*b340*/  IMAD.WIDE.U32 R4, R21, R22, RZ ;  /* 0x0000001615047225 */ /* 0x000fc800078e00ff */
[----:B------:R-:W-:Y:S01]  /*b350*/  IMAD.X R21, RZ, RZ, RZ, P0 ;  /* 0x000000ffff157224 */ /* 0x000fe200000e06ff */
[----:B------:R-:W-:Y:S01]  /*b360*/  IADD3 RZ, P0, R5, R18, RZ ;  /* 0x0000001205ff7210 */ /* 0x000fe20007f1e0ff */
[----:B------:R-:W-:-:S04]  /*b370*/  IMAD.MOV.U32 R20, RZ, RZ, R19 ;  /* 0x000000ffff147224 */ /* 0x000fc800078e0013 */
[----:B------:R-:W-:-:S08]  /*b380*/  IMAD.WIDE.U32.X R20, R25, R23, R20, P0 ;  /* 0x0000001719147225 */ /* 0x000fd000000e0414 */
.L_x_279:
[-CC-:B-1----:R-:W-:Y:S01]  /*b390*/  SHF.R.U64 R24, R20, R6.reuse, R21.reuse ;  /* 0x0000000614187219 */ /* 0x182fe20000001215 */
[----:B--2---:R-:W1:Y:S01]  /*b3a0*/  LDC.64 R34, c[0x0][0x740] ;  /* 0x0001d000ff227b82 */ /* 0x004e620000000a00 */
[----:B0-----:R-:W-:Y:S01]  /*b3b0*/  SHF.R.U32.HI R4, RZ, R6, R21 ;  /* 0x00000006ff047219 */ /* 0x001fe20000011615 */
[----:B---3--:R-:W-:Y:S01]  /*b3c0*/  IMAD.MOV R29, RZ, RZ, -R29 ;  /* 0x000000ffff1d7224 */ /* 0x008fe200078e0a1d */
[----:B------:R-:W-:Y:S01]  /*b3d0*/  IADD3 R19, P0, RZ, -R24, RZ ;  /* 0x80000018ff137210 */ /* 0x000fe20007f1e0ff */
[----:B------:R-:W-:Y:S01]  /*b3e0*/  ULDC UR8, c[0x0][0x154] ;  /* 0x0000550000087ab9 */ /* 0x000fe20000000800 */
[----:B------:R-:W-:Y:S02]  /*b3f0*/  IMAD.MOV.U32 R21, RZ, RZ, 0x1 ;  /* 0x00000001ff157424 */ /* 0x000fe400078e00ff */
[----:B------:R-:W-:Y:S01]  /*b400*/  IMAD R29, R31, R29, R28 ;  /* 0x0000001d1f1d7224 */ /* 0x000fe200078e021c */
[----:B------:R-:W0:Y:S01]  /*b410*/  LDC R18, c[0x0][0x718] ;  /* 0x0001c600ff127b82 */ /* 0x000e220000000800 */
[----:B------:R-:W-:-:S04]  /*b420*/  IMAD.X R5, RZ, RZ, ~R4, P0 ;  /* 0x000000ffff057224 */ /* 0x000fc800000e0e04 */
[-C--:B------:R-:W-:Y:S02]  /*b430*/  IMAD R6, R5, R26.reuse, RZ ;  /* 0x0000001a05067224 */ /* 0x080fe400078e02ff */
[C---:B------:R-:W-:Y:S01]  /*b440*/  IMAD.WIDE.U32 R4, R19.reuse, R26, R2 ;  /* 0x0000001a13047225 */ /* 0x040fe200078e0002 */
[----:B------:R-:W2:Y:S03]  /*b450*/  LDC R20, c[0x0][0x708] ;  /* 0x0001c200ff147b82 */ /* 0x000ea60000000800 */
[----:B------:R-:W-:Y:S01]  /*b460*/  IMAD R19, R19, R27, R6 ;  /* 0x0000001b13137224 */ /* 0x000fe200078e0206 */
[----:B------:R-:W-:-:S03]  /*b470*/  I2FP.F32.U32 R6, R30 ;  /* 0x0000001e00067245 */ /* 0x000fc60000201000 */
[----:B------:R-:W-:Y:S01]  /*b480*/  IMAD.IADD R5, R5, 0x1, R19 ;  /* 0x0000000105057824 */ /* 0x000fe200078e0213 */
[----:B------:R-:W3:Y:S01]  /*b490*/  LDC R32, c[0x0][0x758] ;  /* 0x0001d600ff207b82 */ /* 0x000ee20000000800 */
[----:B-1----:R-:W-:Y:S01]  /*b4a0*/  ISETP.NE.U32.AND P0, PT, R34, RZ, PT ;  /* 0x000000ff2200720c */ /* 0x002fe20003f05070 */
[----:B------:R-:W-:-:S03]  /*b4b0*/  IMAD.MOV.U32 R19, RZ, RZ, -0x1 ;  /* 0xffffffffff137424 */ /* 0x000fc600078e00ff */
[----:B------:R-:W-:-:S03]  /*b4c0*/  ISETP.NE.AND.EX P0, PT, R35, RZ, PT, P0 ;  /* 0x000000ff2300720c */ /* 0x000fc60003f05300 */
[----:B------:R-:W1:Y:S01]  /*b4d0*/  LDC R27, c[0x0][0x148] ;  /* 0x00005200ff1b7b82 */ /* 0x000e620000000800 */
[-CC-:B0-----:R-:W-:Y:S02]  /*b4e0*/  SHF.R.U64 R22, R4, R18.reuse, R5.reuse ;  /* 0x0000001204167219 */ /* 0x181fe40000001205 */
[----:B------:R-:W-:Y:S01]  /*b4f0*/  SHF.R.U32.HI R5, RZ, R18, R5 ;  /* 0x00000012ff057219 */ /* 0x000fe20000011605 */
[----:B------:R-:W-:-:S04]  /*b500*/  FMUL R18, R6, UR8 ;  /* 0x0000000806127c20 */ /* 0x000fc80008400000 */
[----:B------:R-:W0:Y:S01]  /*b510*/  LDC R28, c[0x0][0x700] ;  /* 0x0001c000ff1c7b82 */ /* 0x000e220000000800 */
[----:B------:R4:W0:Y:S01]  /*b520*/  F2I.U32.TRUNC.NTZ R25, R18 ;  /* 0x0000001200197305 */ /* 0x000822000020f000 */
[-CC-:B--2---:R-:W-:Y:S02]  /*b530*/  SHF.R.U64 R6, R22, R20.reuse, R5.reuse ;  /* 0x0000001416067219 */ /* 0x184fe40000001205 */
[----:B------:R-:W-:-:S04]  /*b540*/  SHF.R.U32.HI R5, RZ, R20, R5 ;  /* 0x00000014ff057219 */ /* 0x000fc80000011605 */
[----:B------:R-:W2:Y:S01]  /*b550*/  LDC R33, c[0x0][0x748] ;  /* 0x0001d200ff217b82 */ /* 0x000ea20000000800 */
[-CC-:B---3--:R-:W-:Y:S02]  /*b560*/  SHF.R.U64 R26, R6, R32.reuse, R5.reuse ;  /* 0x00000020061a7219 */ /* 0x188fe40000001205 */
[-C--:B------:R-:W-:Y:S02]  /*b570*/  SHF.L.U32 R19, R19, R32.reuse, RZ ;  /* 0x0000002013137219 */ /* 0x080fe400000006ff */
[-C--:B------:R-:W-:Y:S01]  /*b580*/  SHF.R.U32.HI R5, RZ, R32.reuse, R5 ;  /* 0x00000020ff057219 */ /* 0x080fe20000011605 */
[----:B------:R-:W-:Y:S01]  /*b590*/  IMAD.MOV.U32 R4, RZ, RZ, R26 ;  /* 0x000000ffff047224 */ /* 0x000fe200078e001a */
[----:B------:R-:W-:Y:S01]  /*b5a0*/  SHF.L.U32 R32, R21, R32, RZ ;  /* 0x0000002015207219 */ /* 0x000fe200000006ff */
[----:B------:R-:W3:Y:S01]  /*b5b0*/  LDC R36, c[0x0][0x738] ;  /* 0x0001ce00ff247b82 */ /* 0x000ee20000000800 */
[----:B------:R-:W-:-:S07]  /*b5c0*/  LOP3.LUT R31, RZ, R19, RZ, 0x33, !PT ;  /* 0x00000013ff1f7212 */ /* 0x000fce00078e33ff */
[----:B------:R-:W0:Y:S01]  /*b5d0*/  LDC R37, c[0x0][0x710] ;  /* 0x0001c400ff257b82 */ /* 0x000e220000000800 */
[----:B----4-:R-:W-:Y:S05]  /*b5e0*/  @!P0 BRA `(.L_x_280) ;  /* 0x0000000000288947 */ /* 0x010fea0003800000 */
[----:B------:R-:W4:Y:S02]  /*b5f0*/  LDC R21, c[0x0][0x74c] ;  /* 0x0001d300ff157b82 */ /* 0x000f240000000800 */
[----:B----4-:R-:W-:-:S05]  /*b600*/  IADD3 R21, P0, R26, R21, RZ ;  /* 0x000000151a157210 */ /* 0x010fca0007f1e0ff */
        /* <DEDUP_REMOVED lines=8> */
.L_x_280:
[----:B--2---:R-:W-:Y:S01]  /*b690*/  SHF.R.U64 R4, R4, R33, R5 ;  /* 0x0000002104047219 */ /* 0x004fe20000001205 */
[----:B0-----:R-:W-:Y:S01]  /*b6a0*/  VIADD R21, R28, 0xffffffff ;  /* 0xffffffff1c157836 */ /* 0x001fe20000000000 */
[----:B------:R-:W-:Y:S01]  /*b6b0*/  LOP3.LUT R19, R6, R31, RZ, 0xc0, !PT ;  /* 0x0000001f06137212 */ /* 0x000fe200078ec0ff */
[----:B------:R-:W-:Y:S02]  /*b6c0*/  IMAD.MOV R25, RZ, RZ, -R25 ;  /* 0x000000ffff197224 */ /* 0x000fe400078e0a19 */
[----:B------:R-:W-:Y:S02]  /*b6d0*/  IMAD.MOV R5, RZ, RZ, -R4 ;  /* 0x000000ffff057224 */ /* 0x000fe400078e0a04 */
[----:B------:R-:W-:Y:S01]  /*b6e0*/  IMAD R6, R32, R4, R19 ;  /* 0x0000000420067224 */ /* 0x000fe200078e0213 */
[----:B------:R-:W-:Y:S01]  /*b6f0*/  LOP3.LUT R19, R22, R21, RZ, 0xc0, !PT ;  /* 0x0000001516137212 */ /* 0x000fe200078ec0ff */
[----:B-1----:R-:W-:Y:S02]  /*b700*/  @P3 IMAD R29, R27, R25, R30 ;  /* 0x000000191b1d3224 */ /* 0x002fe400078e021e */
[----:B---3--:R-:W-:-:S02]  /*b710*/  IMAD R4, R5, R36, R26 ;  /* 0x0000002405047224 */ /* 0x008fc400078e021a */
[----:B------:R-:W-:Y:S02]  /*b720*/  IMAD R6, R6, R37, R29 ;  /* 0x0000002506067224 */ /* 0x000fe400078e021d */
[----:B------:R-:W-:Y:S02]  /*b730*/  IMAD R19, R4, R28, R19 ;  /* 0x0000001c04137224 */ /* 0x000fe400078e0213 */
[----:B------:R-:W-:Y:S02]  /*b740*/  IMAD.MOV.U32 R18, RZ, RZ, 0x1 ;  /* 0x00000001ff127424 */ /* 0x000fe400078e00ff */
[----:B------:R-:W-:Y:S01]  /*b750*/  IMAD.MOV.U32 R4, RZ, RZ, R24 ;  /* 0x000000ffff047224 */ /* 0x000fe200078e0018 */
[----:B------:R-:W-:Y:S02]  /*b760*/  SEL R5, R19, R6, !P3 ;  /* 0x0000000613057207 */ /* 0x000fe40005800000 */
[----:B------:R-:W-:-:S07]  /*b770*/  SEL R6, R6, R19, !P3 ;  /* 0x0000001306067207 */ /* 0x000fce0005800000 */
.L_x_278:
[----:B------:R-:W-:Y:S02]  /*b780*/  LOP3.LUT P0, RZ, R18, 0xff, RZ, 0xc0, !PT ;  /* 0x000000ff12ff7812 */ /* 0x000fe4000780c0ff */
[----:B------:R-:W-:-:S11]  /*b790*/  LOP3.LUT R163, R163, 0x1, RZ, 0x3c, !PT ;  /* 0x00000001a3a37812 */ /* 0x000fd600078e3cff */
[----:B------:R-:W-:Y:S05]  /*b7a0*/  @P0 BRA `(.L_x_281) ;  /* 0xffffff5c00400947 */ /* 0x000fea000383ffff */
[----:B------:R-:W-:Y:S05]  /*b7b0*/  EXIT ;  /* 0x000000000000794d */ /* 0x000fea0003800000 */
.L_x_13:
[----:B------:R-:W-:-:S08]  /*b7c0*/  ISETP.NE.AND P0, PT, R12, RZ, PT ;  /* 0x000000ff0c00720c */ /* 0x000fd00003f05270 */
[----:B-----5:R-:W0:-:S00]  /*b7d0*/  USETMAXREG.DEALLOC.CTAPOOL 0x28 ;  /* 0x00000028000079c8 */ /* 0x020e0000080e0500 */
[----:B------:R-:W-:Y:S05]  /*b7e0*/  @P0 EXIT ;  /* 0x000000000000094d */ /* 0x000fea0003800000 */
[----:B0-----:R-:W-:Y:S01]  /*b7f0*/  LOP3.LUT P0, RZ, R15, 0xff, RZ, 0xc0, !PT ;  /* 0x000000ff0fff7812 */ /* 0x001fe2000780c0ff */
[----:B------:R-:W-:Y:S02]  /*b800*/  IMAD.MOV.U32 R12, RZ, RZ, 0x1 ;  /* 0x00000001ff0c7424 */ /* 0x000fe400078e00ff */
[----:B------:R-:W-:-:S10]  /*b810*/  IMAD.MOV.U32 R15, RZ, RZ, RZ ;  /* 0x000000ffff0f7224 */ /* 0x000fd400078e00ff */
[----:B------:R-:W-:Y:S05]  /*b820*/  @!P0 BRA `(.L_x_282) ;  /* 0x0000000c00408947 */ /* 0x000fea0003800000 */
[----:B------:R-:W-:Y:S01]  /*b830*/  LOP3.LUT P0, RZ, R13, 0x1f, RZ, 0xc0, !PT ;  /* 0x0000001f0dff7812 */ /* 0x000fe2000780c0ff */
[----:B------:R-:W-:Y:S01]  /*b840*/  ULDC UR5, c[0x0][0x758] ;  /* 0x0001d60000057ab9 */ /* 0x000fe20000000800 */
[----:B------:R-:W-:Y:S01]  /*b850*/  UMOV UR7, 0xffffffff ;  /* 0xffffffff00077882 */ /* 0x000fe20000000000 */
[----:B------:R-:W-:Y:S01]  /*b860*/  BSSY B0, `(.L_x_282) ;  /* 0x00000cc000007945 */ /* 0x000fe20003800000 */
[----:B------:R-:W-:Y:S01]  /*b870*/  USHF.L.U32 UR7, UR7, UR5, URZ ;  /* 0x0000000507077299 */ /* 0x000fe2000800063f */
[C---:B------:R-:W-:Y:S01]  /*b880*/  ISETP.NE.AND P2, PT, R14.reuse, RZ, PT ;  /* 0x000000ff0e00720c */ /* 0x040fe20003f45270 */
[----:B------:R-:W-:Y:S01]  /*b890*/  IMAD.MOV.U32 R12, RZ, RZ, 0x1 ;  /* 0x00000001ff0c7424 */ /* 0x000fe200078e00ff */
[----:B------:R-:W-:Y:S01]  /*b8a0*/  ISETP.NE.OR P0, PT, R14, RZ, !P0 ;  /* 0x000000ff0e00720c */ /* 0x000fe20004705670 */
[----:B------:R-:W-:Y:S01]  /*b8b0*/  IMAD.MOV.U32 R14, RZ, RZ, 0x1 ;  /* 0x00000001ff0e7424 */ /* 0x000fe200078e00ff */
[----:B------:R-:W-:Y:S01]  /*b8c0*/  LOP3.LUT R13, R7, 0x2, RZ, 0xfc, !PT ;  /* 0x00000002070d7812 */ /* 0x000fe200078efcff */
[----:B------:R-:W-:Y:S01]  /*b8d0*/  IMAD.MOV.U32 R15, RZ, RZ, RZ ;  /* 0x000000ffff0f7224 */ /* 0x000fe200078e00ff */
[----:B------:R-:W-:Y:S01]  /*b8e0*/  ULDC UR4, c[0x0][0x700] ;  /* 0x0001c00000047ab9 */ /* 0x000fe20000000800 */
[----:B------:R-:W-:Y:S01]  /*b8f0*/  UMOV UR8, 0x1 ;  /* 0x0000000100087882 */ /* 0x000fe20000000000 */
[----:B------:R-:W-:-:S02]  /*b900*/  UIADD3 UR21, UR6, 0x1, URZ ;  /* 0x0000000106157890 */ /* 0x000fc4000fffe03f */
[----:B------:R-:W-:Y:S02]  /*b910*/  UIADD3 UR4, UR4, -0x1, URZ ;  /* 0xffffffff04047890 */ /* 0x000fe4000fffe03f */
[----:B------:R-:W-:Y:S02]  /*b920*/  USHF.L.U32 UR5, UR8, UR5, URZ ;  /* 0x0000000508057299 */ /* 0x000fe4000800063f */
[----:B------:R-:W-:Y:S01]  /*b930*/  ULOP3.LUT UR7, URZ, UR7, URZ, 0x33, !UPT ;  /* 0x000000073f077292 */ /* 0x000fe2000f8e333f */
[----:B------:R-:W-:-:S11]  /*b940*/  ULDC.64 UR32, c[0x0][0x198] ;  /* 0x0000660000207ab9 */ /* 0x000fd60000000a00 */
.L_x_294:
[----:B------:R-:W-:-:S03]  /*b950*/  UMOV UR8, 0xffffffff ;  /* 0xffffffff00087882 */ /* 0x000fc60000000000 */
[----:B------:R-:W-:Y:S05]  /*b960*/  BRA.DIV UR8, `(.L_x_283) ;  /* 0x0000001208407947 */ /* 0x000fea000b800000 */
[----:B------:R-:W-:-:S13]  /*b970*/  ELECT P1, URZ, PT ;  /* 0x00000000003f782f */ /* 0x000fda0003820000 */
.L_x_309:
[----:B------:R-:W0:Y:S01]  /*b980*/  LDC R10, c[0x0][0x604] ;  /* 0x00018100ff0a7b82 */ /* 0x000e220000000800 */
[----:B------:R-:W-:Y:S01]  /*b990*/  BSSY B1, `(.L_x_284) ;  /* 0x0000045000017945 */ /* 0x000fe20003800000 */
[----:B0-----:R-:W-:-:S13]  /*b9a0*/  ISETP.LT.OR P1, PT, R10, 0x1, !P1 ;  /* 0x000000010a00780c */ /* 0x001fda0004f21670 */
[----:B------:R-:W-:Y:S05]  /*b9b0*/  @P1 BRA `(.L_x_285) ;  /* 0x0000000400081947 */ /* 0x000fea0003800000 */
[----:B------:R-:W-:Y:S01]  /*b9c0*/  IMAD.SHL.U32 R17, R5, 0x100, RZ ;  /* 0x0000010005117824 */ /* 0x000fe200078e00ff */
[----:B------:R-:W-:Y:S01]  /*b9d0*/  CS2R R20, SRZ ;  /* 0x0000000000147805 */ /* 0x000fe2000001ff00 */
[----:B------:R-:W-:Y:S02]  /*b9e0*/  IMAD.SHL.U32 R24, R6, 0x40, RZ ;  /* 0x0000004006187824 */ /* 0x000fe400078e00ff */
[----:B------:R-:W-:Y:S02]  /*b9f0*/  IMAD.U32 R22, RZ, RZ, UR21 ;  /* 0x00000015ff167e24 */ /* 0x000fe4000f8e00ff */
[----:B------:R-:W-:Y:S02]  /*ba00*/  IMAD.MOV.U32 R5, RZ, RZ, R12 ;  /* 0x000000ffff057224 */ /* 0x000fe400078e000c */
[----:B------:R-:W-:Y:S02]  /*ba10*/  IMAD.MOV.U32 R10, RZ, RZ, R15 ;  /* 0x000000ffff0a7224 */ /* 0x000fe400078e000f */
[----:B------:R-:W-:-:S07]  /*ba20*/  IMAD.MOV.U32 R23, RZ, RZ, RZ ;  /* 0x000000ffff177224 */ /* 0x000fce00078e00ff */
.L_x_289:
[----:B------:R-:W0:Y:S01]  /*ba30*/  S2R R16, SR_CgaCtaId ;  /* 0x0000000000107919 */ /* 0x000e220000008800 */
[----:B------:R-:W-:-:S04]  /*ba40*/  MOV R11, 0x400 ;  /* 0x00000400000b7802 */ /* 0x000fc80000000f00 */
[----:B0-----:R-:W-:Y:S02]  /*ba50*/  LEA R19, R16, R11, 0x18 ;  /* 0x0000000b10137211 */ /* 0x001fe400078ec0ff */
[----:B------:R-:W-:Y:S01]  /*ba60*/  SHF.L.U32 R11, R5, 0x1f, RZ ;  /* 0x0000001f050b7819 */ /* 0x000fe200000006ff */
[----:B------:R-:W0:Y:S02]  /*ba70*/  @!P2 LDC R16, c[0x0][0x640] ;  /* 0x00019000ff10ab82 */ /* 0x000e240000000800 */
[----:B------:R-:W-:-:S04]  /*ba80*/  IMAD R18, R10, 0x8, R19 ;  /* 0x000000080a127824 */ /* 0x000fc800078e0213 */
[----:B------:R-:W1:Y:S02]  /*ba90*/  SYNCS.PHASECHK.TRANS64.TRYWAIT P1, [R18+URZ+0x30], R11 ;  /* 0x0000300b120075a7 */ /* 0x000e64000802017f */
[----:B-1----:R-:W-:Y:S05]  /*baa0*/  @!P1 BRA `(.L_x_286) ;  /* 0x0000001000109947 */ /* 0x002fea0003800000 */
.L_x_310:
[----:B-1----:R-:W-:Y:S01]  /*bab0*/  PRMT R11, R13, 0x9910, RZ ;  /* 0x000099100d0b7816 */ /* 0x002fe200000000ff */
[----:B0-----:R0:W-:Y:S03]  /*bac0*/  @!P2 SYNCS.ARRIVE.TRANS64 RZ, [R18+URZ], R16 ;  /* 0x0000001012ffa9a7 */ /* 0x0011e6000800003f */
[----:B------:R-:W-:-:S13]  /*bad0*/  ISETP.NE.AND P1, PT, R11, 0x2, PT ;  /* 0x000000020b00780c */ /* 0x000fda0003f25270 */
[----:B0-----:R-:W-:Y:S05]  /*bae0*/  @P1 BRA `(.L_x_287) ;  /* 0x0000000000041947 */ /* 0x001fea0003800000 */
[----:B------:R-:W-:Y:S01]  /*baf0*/  BPT.TRAP 0x1 ;  /* 0x000000040000795c */ /* 0x000fe20000300000 */
.L_x_287:
[----:B------:R-:W-:Y:S05]  /*bb00*/  @P0 BRA `(.L_x_288) ;  /* 0x0000000000040947 */ /* 0x000fea0003800000 */
[----:B------:R-:W-:Y:S01]  /*bb10*/  BPT.TRAP 0x1 ;  /* 0x000000040000795c */ /* 0x000fe20000300000 */
.L_x_288:
[--C-:B------:R-:W-:Y:S01]  /*bb20*/  IMAD R11, R10, 0x1000, R19.reuse ;  /* 0x000010000a0b7824 */ /* 0x100fe200078e0213 */
[----:B------:R-:W-:Y:S01]  /*bb30*/  R2UR UR25, R18 ;  /* 0x00000000121972ca */ /* 0x000fe200000e0000 */
[----:B------:R-:W-:Y:S01]  /*bb40*/  VIADD R22, R22, 0xffffffff ;  /* 0xffffffff16167836 */ /* 0x000fe20000000000 */
[----:B------:R-:W-:Y:S01]  /*bb50*/  R2UR UR28, R4 ;  /* 0x00000000041c72ca */ /* 0x000fe200000e0000 */
[----:B------:R-:W-:Y:S01]  /*bb60*/  UIADD3 UR14, UP0, UR32, 0xf0, URZ ;  /* 0x000000f0200e7890 */ /* 0x000fe2000ff1e03f */
[----:B------:R-:W-:Y:S01]  /*bb70*/  R2UR UR24, R11 ;  /* 0x000000000b1872ca */ /* 0x000fe200000e0000 */
[C-C-:B------:R-:W-:Y:S01]  /*bb80*/  IMAD R11, R10.reuse, 0x200, R19.reuse ;  /* 0x000002000a0b7824 */ /* 0x140fe200078e0213 */
[----:B------:R-:W-:Y:S01]  /*bb90*/  R2UR UR26, R21 ;  /* 0x00000000151a72ca */ /* 0x000fe200000e0000 */
[----:B------:R-:W-:Y:S01]  /*bba0*/  IMAD R19, R10, 0x8000, R19 ;  /* 0x000080000a137824 */ /* 0x000fe200078e0213 */
[----:B------:R-:W-:Y:S01]  /*bbb0*/  R2UR UR27, R24 ;  /* 0x00000000181b72ca */ /* 0x000fe200000e0000 */
[----:B------:R-:W-:Y:S01]  /*bbc0*/  UIADD3 UR22, UP1, UR32, 0x1f0, URZ ;  /* 0x000001f020167890 */ /* 0x000fe2000ff3e03f */
[----:B------:R-:W-:Y:S01]  /*bbd0*/  R2UR UR8, R11 ;  /* 0x000000000b0872ca */ /* 0x000fe200000e0000 */
[----:B------:R-:W-:Y:S01]  /*bbe0*/  UIADD3 UR34, UP2, UR32, 0x2f0, URZ ;  /* 0x000002f020227890 */ /* 0x000fe2000ff5e03f */
[----:B------:R-:W-:Y:S01]  /*bbf0*/  R2UR UR16, R19 ;  /* 0x00000000131072ca */ /* 0x000fe200000e0000 */
[----:B------:R-:W-:Y:S01]  /*bc00*/  UIADD3.X UR15, URZ, UR33, URZ, UP0, !UPT ;  /* 0x000000213f0f7290 */ /* 0x000fe200087fe43f */
[----:B------:R-:W-:Y:S01]  /*bc10*/  R2UR UR11, R6 ;  /* 0x00000000060b72ca */ /* 0x000fe200000e0000 */
[----:B------:R-:W-:Y:S01]  /*bc20*/  UIADD3.X UR23, URZ, UR33, URZ, UP1, !UPT ;  /* 0x000000213f177290 */ /* 0x000fe20008ffe43f */
[----:B------:R-:W-:Y:S01]  /*bc30*/  R2UR UR12, R23 ;  /* 0x00000000170c72ca */ /* 0x000fe200000e0000 */
[----:B------:R-:W-:Y:S01]  /*bc40*/  UIADD3 UR24, UR24, 0x180, URZ ;  /* 0x0000018018187890 */ /* 0x000fe2000fffe03f */
[----:B------:R-:W-:Y:S01]  /*bc50*/  R2UR UR18, R20 ;  /* 0x00000000141272ca */ /* 0x000fe200000e0000 */
[----:B------:R-:W-:Y:S01]  /*bc60*/  VIADD R10, R10, 0x1 ;  /* 0x000000010a0a7836 */ /* 0x000fe20000000000 */
[----:B------:R-:W-:Y:S01]  /*bc70*/  R2UR UR19, R17 ;  /* 0x00000000111372ca */ /* 0x000fe200000e0000 */
[----:B------:R-:W-:Y:S01]  /*bc80*/  UIADD3.X UR35, URZ, UR33, URZ, UP2, !UPT ;  /* 0x000000213f237290 */ /* 0x000fe200097fe43f */
[----:B------:R-:W-:Y:S01]  /*bc90*/  ISETP.GT.AND P4, PT, R22, 0x1, PT ;  /* 0x000000011600780c */ /* 0x000fe20003f84270 */
[----:B------:R-:W-:Y:S01]  /*bca0*/  UIADD3 UR8, UR8, 0x36180, URZ ;  /* 0x0003618008087890 */ /* 0x000fe2000fffe03f */
[C---:B------:R-:W-:Y:S01]  /*bcb0*/  ISETP.NE.AND P1, PT, R10.reuse, 0x6, PT ;  /* 0x000000060a00780c */ /* 0x040fe20003f25270 */
[----:B------:R-:W-:Y:S01]  /*bcc0*/  UIADD3 UR16, UR16, 0x6180, URZ ;  /* 0x0000618010107890 */ /* 0x000fe2000fffe03f */
[----:B------:R-:W-:Y:S01]  /*bcd0*/  VIADD R23, R23, 0x1 ;  /* 0x0000000117177836 */ /* 0x000fe20000000000 */
[----:B------:R-:W-:Y:S01]  /*bce0*/  UMOV UR30, 0x0 ;  /* 0x00000000001e7882 */ /* 0x000fe20000000000 */
[----:B------:R-:W-:Y:S01]  /*bcf0*/  UMOV UR31, 0x10000000 ;  /* 0x10000000001f7882 */ /* 0x000fe20000000000 */
[----:B------:R-:W-:Y:S01]  /*bd00*/  UMOV UR10, URZ ;  /* 0x0000003f000a7c82 */ /* 0x000fe20008000000 */
[----:B------:R-:W-:Y:S01]  /*bd10*/  UMOV UR9, UR25 ;  /* 0x0000001900097c82 */ /* 0x000fe20008000000 */
[----:B------:R-:W-:Y:S01]  /*bd20*/  UMOV UR13, UR28 ;  /* 0x0000001c000d7c82 */ /* 0x000fe20008000000 */
[----:B------:R0:W-:Y:S01]  /*bd30*/  UTMALDG.3D [UR24], [UR14], desc[UR30] ;  /* 0x00001e180e0075b4 */ /* 0x0001e20008011000 */
[----:B------:R-:W-:Y:S01]  /*bd40*/  UMOV UR17, UR25 ;  /* 0x0000001900117c82 */ /* 0x000fe20008000000 */
[----:B------:R-:W-:Y:S01]  /*bd50*/  UMOV UR20, UR28 ;  /* 0x0000001c00147c82 */ /* 0x000fe20008000000 */
[----:B------:R-:W-:Y:S01]  /*bd60*/  SEL R16, RZ, 0x1, P1 ;  /* 0x00000001ff107807 */ /* 0x000fe20000800000 */
[----:B------:R-:W-:Y:S01]  /*bd70*/  VIADD R21, R21, 0x20 ;  /* 0x0000002015157836 */ /* 0x000fe20000000000 */
[----:B------:R-:W-:Y:S01]  /*bd80*/  SEL R10, R10, RZ, P1 ;  /* 0x000000ff0a0a7207 */ /* 0x000fe20000800000 */
[----:B------:R-:W-:Y:S01]  /*bd90*/  VIADD R20, R20, 0x40 ;  /* 0x0000004014147836 */ /* 0x000fe20000000000 */
[----:B------:R-:W-:Y:S01]  /*bda0*/  LOP3.LUT R5, R5, R16, RZ, 0x3c, !PT ;  /* 0x0000001005057212 */ /* 0x000fe200078e3cff */
[----:B------:R0:W-:Y:S01]  /*bdb0*/  UTMALDG.4D [UR8], [UR22], desc[UR30] ;  /* 0x00001e08160075b4 */ /* 0x0001e20008019000 */
[----:B------:R0:W-:Y:S02]  /*bdc0*/  UTMALDG.3D [UR16], [UR34], desc[UR30] ;  /* 0x00001e10220075b4 */ /* 0x0001e40008011000 */
[----:B0-----:R-:W-:Y:S05]  /*bdd0*/  @P4 BRA `(.L_x_289) ;  /* 0xfffffffc00144947 */ /* 0x001fea000383ffff */
.L_x_285:
[----:B------:R-:W-:Y:S05]  /*bde0*/  BSYNC B1 ;  /* 0x0000000000017941 */ /* 0x000fea0003800000 */
.L_x_284:
[----:B------:R-:W-:Y:S01]  /*bdf0*/  LOP3.LUT P5, RZ, R14, 0xff, RZ, 0xc0, !PT ;  /* 0x000000ff0eff7812 */ /* 0x000fe200078ac0ff */
[----:B------:R-:W-:Y:S01]  /*be00*/  VIADD R6, R15, UR6 ;  /* 0x000000060f067c36 */ /* 0x000fe20008000000 */
[----:B------:R-:W-:Y:S01]  /*be10*/  ULDC.64 UR8, c[0x0][0x750] ;  /* 0x0001d40000087ab9 */ /* 0x000fe20000000a00 */
[----:B------:R-:W-:Y:S01]  /*be20*/  IMAD.U32 R11, RZ, RZ, UR6 ;  /* 0x00000006ff0b7e24 */ /* 0x000fe2000f8e00ff */
[----:B------:R-:W-:Y:S01]  /*be30*/  UISETP.GE.U32.AND UP0, UPT, UR6, 0x6, UPT ;  /* 0x000000060600788c */ /* 0x000fe2000bf06070 */
[----:B------:R-:W-:Y:S01]  /*be40*/  BSSY B1, `(.L_x_290) ;  /* 0x000006b000017945 */ /* 0x000fe20003800000 */
[----:B------:R-:W-:Y:S02]  /*be50*/  ISETP.GT.U32.AND P1, PT, R6, 0x5, PT ;  /* 0x000000050600780c */ /* 0x000fe40003f24070 */
[----:B------:R-:W-:Y:S02]  /*be60*/  PRMT R14, RZ, 0x7610, R14 ;  /* 0x00007610ff0e7816 */ /* 0x000fe4000000000e */
[----:B------:R-:W-:-:S02]  /*be70*/  ISETP.LT.U32.AND P1, PT, R11, 0x6, P1 ;  /* 0x000000060b00780c */ /* 0x000fc40000f21070 */
[----:B------:R-:W-:Y:S01]  /*be80*/  PLOP3.LUT P4, PT, PT, PT, UP0, 0x80, 0x0 ;  /* 0x000000000000781c */ /* 0x000fe20003f8f008 */
[----:B------:R-:W0:Y:S01]  /*be90*/  @P5 S2R R5, SR_CgaCtaId ;  /* 0x0000000000055919 */ /* 0x000e220000008800 */
[----:B------:R-:W-:-:S04]  /*bea0*/  @P5 MOV R4, 0x400 ;  /* 0x0000040000045802 */ /* 0x000fc80000000f00 */
[----:B0-----:R-:W-:Y:S01]  /*beb0*/  @P5 LEA R10, R5, R4, 0x18 ;  /* 0x00000004050a5211 */ /* 0x001fe200078ec0ff */
[----:B------:R-:W-:-:S03]  /*bec0*/  IMAD.WIDE.U32 R4, R6, -0x55555555, RZ ;  /* 0xaaaaaaab06047825 */ /* 0x000fc600078e00ff */
[----:B------:R0:W-:Y:S01]  /*bed0*/  @P5 SYNCS.ARRIVE.TRANS64.A1T0 RZ, [R10+URZ+0x98], RZ ;  /* 0x000098ff0aff59a7 */ /* 0x0001e2000810003f */
[----:B------:R-:W-:Y:S01]  /*bee0*/  IADD3 R2, P5, R2, R8, RZ ;  /* 0x0000000802027210 */ /* 0x000fe20007fbe0ff */
[----:B------:R-:W-:Y:S01]  /*bef0*/  IMAD.MOV.U32 R4, RZ, RZ, -0x1 ;  /* 0xffffffffff047424 */ /* 0x000fe200078e00ff */
[----:B------:R-:W-:Y:S02]  /*bf00*/  SHF.R.U32.HI R11, RZ, 0x2, R5 ;  /* 0x00000002ff0b7819 */ /* 0x000fe40000011605 */
[----:B------:R-:W-:Y:S01]  /*bf10*/  SEL R5, RZ, 0x1, !P1 ;  /* 0x00000001ff057807 */ /* 0x000fe20004800000 */
[----:B------:R-:W-:Y:S01]  /*bf20*/  IMAD.X R3, R3, 0x1, R0, P5 ;  /* 0x0000000103037824 */ /* 0x000fe200028e0600 */
[----:B------:R-:W-:Y:S01]  /*bf30*/  ISETP.GE.U32.AND P1, PT, R2, UR8, PT ;  /* 0x0000000802007c0c */ /* 0x000fe2000bf26070 */
[----:B------:R-:W-:Y:S01]  /*bf40*/  IMAD R15, R11, -0x6, R6 ;  /* 0xfffffffa0b0f7824 */ /* 0x000fe200078e0206 */
[----:B------:R-:W-:Y:S01]  /*bf50*/  LOP3.LUT R12, R12, R5, RZ, 0x3c, !PT ;  /* 0x000000050c0c7212 */ /* 0x000fe200078e3cff */
[----:B------:R-:W-:Y:S01]  /*bf60*/  IMAD.MOV.U32 R6, RZ, RZ, -0x1 ;  /* 0xffffffffff067424 */ /* 0x000fe200078e00ff */
[----:B------:R-:W-:Y:S01]  /*bf70*/  ISETP.GE.U32.AND.EX P1, PT, R3, UR9, PT, P1 ;  /* 0x0000000903007c0c */ /* 0x000fe2000bf26110 */
[----:B------:R-:W-:Y:S01]  /*bf80*/  IMAD.MOV.U32 R5, RZ, RZ, -0x1 ;  /* 0xffffffffff057424 */ /* 0x000fe200078e00ff */
[----:B------:R-:W-:-:S02]  /*bf90*/  @P4 LOP3.LUT R12, R12, 0x1, R11, 0x78, !PT ;  /* 0x000000010c0c4812 */ /* 0x000fc400078e780b */
[----:B0-----:R-:W-:-:S09]  /*bfa0*/  PRMT R10, RZ, 0x7610, R10 ;  /* 0x00007610ff0a7816 */ /* 0x001fd2000000000a */
[----:B------:R-:W-:Y:S05]  /*bfb0*/  @P1 BRA `(.L_x_291) ;  /* 0x00000004004c1947 */ /* 0x000fea0003800000 */
[----:B------:R-:W0:Y:S01]  /*bfc0*/  S2R R17, SR_CTAID.X ;  /* 0x0000000000117919 */ /* 0x000e220000002500 */
[----:B------:R-:W-:Y:S01]  /*bfd0*/  ULDC.64 UR8, c[0x0][0x728] ;  /* 0x0001ca0000087ab9 */ /* 0x000fe20000000a00 */
[----:B------:R-:W1:Y:S01]  /*bfe0*/  LDC R18, c[0x0][0x144] ;  /* 0x00005100ff127b82 */ /* 0x000e620000000800 */
[----:B------:R-:W-:Y:S01]  /*bff0*/  ISETP.NE.U32.AND P1, PT, RZ, UR8, PT ;  /* 0x00000008ff007c0c */ /* 0x000fe2000bf25070 */
[----:B------:R-:W2:Y:S01]  /*c000*/  S2R R6, SR_CTAID.Y ;  /* 0x0000000000067919 */ /* 0x000ea20000002600 */
[----:B------:R-:W-:Y:S01]  /*c010*/  ULDC UR10, c[0x0][0x150] ;  /* 0x00005400000a7ab9 */ /* 0x000fe20000000800 */
[----:B------:R-:W-:Y:S01]  /*c020*/  ULDC UR11, c[0x0][0x730] ;  /* 0x0001cc00000b7ab9 */ /* 0x000fe20000000800 */
[----:B------:R-:W-:Y:S01]  /*c030*/  ISETP.NE.AND.EX P1, PT, RZ, UR9, PT, P1 ;  /* 0x00000009ff007c0c */ /* 0x000fe2000bf25310 */
[----:B------:R-:W-:Y:S01]  /*c040*/  IMAD.MOV.U32 R4, RZ, RZ, R2 ;  /* 0x000000ffff047224 */ /* 0x000fe200078e0002 */
[----:B0-----:R-:W-:-:S05]  /*c050*/  I2FP.F32.U32 R5, R17 ;  /* 0x0000001100057245 */ /* 0x001fca0000201000 */
[----:B------:R-:W-:Y:S01]  /*c060*/  FMUL R20, R5, UR10 ;  /* 0x0000000a05147c20 */ /* 0x000fe20008400000 */
[----:B------:R-:W-:-:S05]  /*c070*/  IMAD.MOV.U32 R5, RZ, RZ, R3 ;  /* 0x000000ffff057224 */ /* 0x000fca00078e0003 */
[----:B--2---:R-:W-:Y:S05]  /*c080*/  @!P1 BRA `(.L_x_292) ;  /* 0x0000000000289947 */ /* 0x004fea0003800000 */
[----:B------:R-:W-:Y:S02]  /*c090*/  ULDC UR10, c[0x0][0x734] ;  /* 0x0001cd00000a7ab9 */ /* 0x000fe40000000800 */
[----:B------:R-:W-:-:S05]  /*c0a0*/  IADD3 R5, P1, R2, UR10, RZ ;  /* 0x0000000a02057c10 */ /* 0x000fca000ff3e0ff */
[----:B------:R-:W-:-:S04]  /*c0b0*/  IMAD.X R19, RZ, RZ, R3, P1 ;  /* 0x000000ffff137224 */ /* 0x000fc800008e0603 */
[----:B------:R-:W-:-:S04]  /*c0c0*/  IMAD.WIDE.U32 R10, R19, UR8, RZ ;  /* 0x00000008130a7c25 */ /* 0x000fc8000f8e00ff */
[----:B------:R-:W-:-:S04]  /*c0d0*/  IMAD.WIDE.U32 R10, P1, R5, UR9, R10 ;  /* 0x00000009050a7c25 */ /* 0x000fc8000f82000a */
[----:B------:R-:W-:-:S04]  /*c0e0*/  IMAD.WIDE.U32 R4, R5, UR8, RZ ;  /* 0x0000000805047c25 */ /* 0x000fc8000f8e00ff */
[----:B------:R-:W-:Y:S01]  /*c0f0*/  IMAD.MOV.U32 R4, RZ, RZ, R11 ;  /* 0x000000ffff047224 */ /* 0x000fe200078e000b */
[----:B------:R-:W-:Y:S01]  /*c100*/  IADD3 RZ, P4, R5, R10, RZ ;  /* 0x0000000a05ff7210 */ /* 0x000fe20007f9e0ff */
[----:B------:R-:W-:-:S04]  /*c110*/  IMAD.X R5, RZ, RZ, RZ, P1 ;  /* 0x000000ffff057224 */ /* 0x000fc800008e06ff */
[----:B------:R-:W-:-:S08]  /*c120*/  IMAD.WIDE.U32.X R4, R19, UR9, R4, P4 ;  /* 0x0000000913047c25 */ /* 0x000fd0000a0e0404 */
.L_x_292:
[--C-:B------:R-:W-:Y:S01]  /*c130*/  SHF.R.U64 R16, R4, UR11, R5.reuse ;  /* 0x0000000b04107c19 */ /* 0x100fe20008001205 */
[----:B------:R-:W0:Y:S01]  /*c140*/  F2I.U32.TRUNC.NTZ R20, R20 ;  /* 0x0000001400147305 */ /* 0x000e22000020f000 */
[----:B------:R-:W-:Y:S01]  /*c150*/  SHF.R.U32.HI R4, RZ, UR11, R5 ;  /* 0x0000000bff047c19 */ /* 0x000fe20008011605 */
[----:B------:R-:W-:Y:S01]  /*c160*/  ULDC.64 UR8, c[0x0][0x720] ;  /* 0x0001c80000087ab9 */ /* 0x000fe20000000a00 */
[----:B------:R-:W-:Y:S01]  /*c170*/  IADD3 R11, P1, RZ, -R16, RZ ;  /* 0x80000010ff0b7210 */ /* 0x000fe20007f3e0ff */
[----:B------:R-:W-:Y:S01]  /*c180*/  ULDC.64 UR10, c[0x0][0x740] ;  /* 0x0001d000000a7ab9 */ /* 0x000fe20000000a00 */
[----:B------:R-:W2:Y:S03]  /*c190*/  LDC R21, c[0x0][0x148] ;  /* 0x00005200ff157b82 */ /* 0x000ea60000000800 */
[----:B------:R-:W-:Y:S01]  /*c1a0*/  IMAD.X R4, RZ, RZ, ~R4, P1 ;  /* 0x000000ffff047224 */ /* 0x000fe200008e0e04 */
[----:B------:R-:W-:-:S03]  /*c1b0*/  ISETP.NE.U32.AND P1, PT, RZ, UR10, PT ;  /* 0x0000000aff007c0c */ /* 0x000fc6000bf25070 */
[----:B------:R-:W-:Y:S01]  /*c1c0*/  IMAD R10, R4, UR8, RZ ;  /* 0x00000008040a7c24 */ /* 0x000fe2000f8e02ff */
[----:B------:R-:W-:Y:S01]  /*c1d0*/  ISETP.NE.AND.EX P1, PT, RZ, UR11, PT, P1 ;  /* 0x0000000bff007c0c */ /* 0x000fe2000bf25310 */
[----:B------:R-:W-:Y:S01]  /*c1e0*/  IMAD.WIDE.U32 R4, R11, UR8, R2 ;  /* 0x000000080b047c25 */ /* 0x000fe2000f8e0002 */
[----:B------:R-:W-:-:S03]  /*c1f0*/  ULDC UR8, c[0x0][0x718] ;  /* 0x0001c60000087ab9 */ /* 0x000fc60000000800 */
[----:B------:R-:W-:Y:S01]  /*c200*/  IMAD R11, R11, UR9, R10 ;  /* 0x000000090b0b7c24 */ /* 0x000fe2000f8e020a */
[----:B------:R-:W-:Y:S01]  /*c210*/  ULDC UR9, c[0x0][0x154] ;  /* 0x0000550000097ab9 */ /* 0x000fe20000000800 */
[----:B0-----:R-:W-:Y:S02]  /*c220*/  IMAD.MOV R10, RZ, RZ, -R20 ;  /* 0x000000ffff0a7224 */ /* 0x001fe400078e0a14 */
[----:B------:R-:W-:Y:S02]  /*c230*/  IMAD.IADD R5, R5, 0x1, R11 ;  /* 0x0000000105057824 */ /* 0x000fe400078e020b */
[----:B-1----:R-:W-:Y:S01]  /*c240*/  IMAD R17, R18, R10, R17 ;  /* 0x0000000a12117224 */ /* 0x002fe200078e0211 */
[----:B------:R-:W-:Y:S02]  /*c250*/  I2FP.F32.U32 R10, R6 ;  /* 0x00000006000a7245 */ /* 0x000fe40000201000 */
[--C-:B------:R-:W-:Y:S02]  /*c260*/  SHF.R.U64 R18, R4, UR8, R5.reuse ;  /* 0x0000000804127c19 */ /* 0x100fe40008001205 */
[----:B------:R-:W-:Y:S01]  /*c270*/  SHF.R.U32.HI R5, RZ, UR8, R5 ;  /* 0x00000008ff057c19 */ /* 0x000fe20008011605 */
[----:B------:R-:W-:Y:S01]  /*c280*/  FMUL R10, R10, UR9 ;  /* 0x000000090a0a7c20 */ /* 0x000fe20008400000 */
[----:B------:R-:W-:-:S02]  /*c290*/  ULDC UR8, c[0x0][0x708] ;  /* 0x0001c20000087ab9 */ /* 0x000fc40000000800 */
[--C-:B------:R-:W-:Y:S01]  /*c2a0*/  SHF.R.U64 R20, R18, UR8, R5.reuse ;  /* 0x0000000812147c19 */ /* 0x100fe20008001205 */
[----:B------:R0:W1:Y:S01]  /*c2b0*/  F2I.U32.TRUNC.NTZ R22, R10 ;  /* 0x0000000a00167305 */ /* 0x000062000020f000 */
[----:B------:R-:W-:Y:S01]  /*c2c0*/  SHF.R.U32.HI R5, RZ, UR8, R5 ;  /* 0x00000008ff057c19 */ /* 0x000fe20008011605 */
[----:B------:R-:W-:-:S03]  /*c2d0*/  ULDC UR8, c[0x0][0x758] ;  /* 0x0001d60000087ab9 */ /* 0x000fc60000000800 */
[--C-:B------:R-:W-:Y:S02]  /*c2e0*/  SHF.R.U64 R19, R20, UR8, R5.reuse ;  /* 0x0000000814137c19 */ /* 0x100fe40008001205 */
[----:B------:R-:W-:-:S03]  /*c2f0*/  SHF.R.U32.HI R23, RZ, UR8, R5 ;  /* 0x00000008ff177c19 */ /* 0x000fc60008011605 */
[----:B------:R-:W-:Y:S02]  /*c300*/  IMAD.MOV.U32 R4, RZ, RZ, R19 ;  /* 0x000000ffff047224 */ /* 0x000fe400078e0013 */
[----:B------:R-:W-:Y:S01]  /*c310*/  IMAD.MOV.U32 R5, RZ, RZ, R23 ;  /* 0x000000ffff057224 */ /* 0x000fe200078e0017 */
[----:B0-----:R-:W-:Y:S06]  /*c320*/  @!P1 BRA `(.L_x_293) ;  /* 0x0000000000289947 */ /* 0x001fec0003800000 */
        /* <DEDUP_REMOVED lines=10> */
.L_x_293:
[----:B------:R-:W-:Y:S01]  /*c3d0*/  ULDC UR8, c[0x0][0x748] ;  /* 0x0001d20000087ab9 */ /* 0x000fe20000000800 */
[----:B-1----:R-:W-:Y:S01]  /*c3e0*/  IMAD.MOV R22, RZ, RZ, -R22 ;  /* 0x000000ffff167224 */ /* 0x002fe200078e0a16 */
[----:B------:R-:W-:Y:S01]  /*c3f0*/  SHF.R.U64 R5, R4, UR8, R5 ;  /* 0x0000000804057c19 */ /* 0x000fe20008001205 */
[----:B------:R-:W-:Y:S01]  /*c400*/  ULDC UR8, c[0x0][0x738] ;  /* 0x0001ce0000087ab9 */ /* 0x000fe20000000800 */
[----:B------:R-:W-:Y:S01]  /*c410*/  LOP3.LUT R4, R20, UR7, RZ, 0xc0, !PT ;  /* 0x0000000714047c12 */ /* 0x000fe2000f8ec0ff */
[----:B--2---:R-:W-:Y:S01]  /*c420*/  @P3 IMAD R17, R21, R22, R6 ;  /* 0x0000001615113224 */ /* 0x004fe200078e0206 */
[----:B------:R-:W-:Y:S01]  /*c430*/  LOP3.LUT R18, R18, UR4, RZ, 0xc0, !PT ;  /* 0x0000000412127c12 */ /* 0x000fe2000f8ec0ff */
[----:B------:R-:W-:Y:S01]  /*c440*/  IMAD.MOV R6, RZ, RZ, -R5 ;  /* 0x000000ffff067224 */ /* 0x000fe200078e0a05 */
[----:B------:R-:W-:Y:S01]  /*c450*/  ULDC UR9, c[0x0][0x710] ;  /* 0x0001c40000097ab9 */ /* 0x000fe20000000800 */
[----:B------:R-:W-:Y:S02]  /*c460*/  IMAD R4, R5, UR5, R4 ;  /* 0x0000000505047c24 */ /* 0x000fe4000f8e0204 */
[----:B------:R-:W-:Y:S01]  /*c470*/  IMAD R19, R6, UR8, R19 ;  /* 0x0000000806137c24 */ /* 0x000fe2000f8e0213 */
[----:B------:R-:W-:Y:S01]  /*c480*/  ULDC UR8, c[0x0][0x700] ;  /* 0x0001c00000087ab9 */ /* 0x000fe20000000800 */
[----:B------:R-:W-:-:S02]  /*c490*/  IMAD R17, R4, UR9, R17 ;  /* 0x0000000904117c24 */ /* 0x000fc4000f8e0211 */
[----:B------:R-:W-:Y:S02]  /*c4a0*/  IMAD R6, R19, UR8, R18 ;  /* 0x0000000813067c24 */ /* 0x000fe4000f8e0212 */
[----:B------:R-:W-:Y:S02]  /*c4b0*/  IMAD.MOV.U32 R10, RZ, RZ, 0x1 ;  /* 0x00000001ff0a7424 */ /* 0x000fe400078e00ff */
[----:B------:R-:W-:Y:S01]  /*c4c0*/  IMAD.MOV.U32 R4, RZ, RZ, R16 ;  /* 0x000000ffff047224 */ /* 0x000fe200078e0010 */
[----:B------:R-:W-:Y:S02]  /*c4d0*/  SEL R5, R6, R17, !P3 ;  /* 0x0000001106057207 */ /* 0x000fe40005800000 */
[----:B------:R-:W-:-:S07]  /*c4e0*/  SEL R6, R17, R6, !P3 ;  /* 0x0000000611067207 */ /* 0x000fce0005800000 */
.L_x_291:
[----:B------:R-:W-:Y:S05]  /*c4f0*/  BSYNC B1 ;  /* 0x0000000000017941 */ /* 0x000fea0003800000 */
.L_x_290:
[----:B------:R-:W-:-:S13]  /*c500*/  LOP3.LUT P1, RZ, R10, 0xff, RZ, 0xc0, !PT ;  /* 0x000000ff0aff7812 */ /* 0x000fda000782c0ff */
[----:B------:R-:W-:Y:S05]  /*c510*/  @P1 BRA `(.L_x_294) ;  /* 0xfffffff4000c1947 */ /* 0x000fea000383ffff */
[----:B------:R-:W-:Y:S05]  /*c520*/  BSYNC B0 ;  /* 0x0000000000007941 */ /* 0x000fea0003800000 */
.L_x_282:
[----:B------:R-:W-:-:S03]  /*c530*/  UMOV UR8, 0xffffffff ;  /* 0xffffffff00087882 */ /* 0x000fc60000000000 */
[----:B------:R-:W-:Y:S05]  /*c540*/  BRA.DIV UR8, `(.L_x_295) ;  /* 0x00000006087c7947 */ /* 0x000fea000b800000 */
[----:B------:R-:W-:-:S13]  /*c550*/  ELECT P0, URZ, PT ;  /* 0x00000000003f782f */ /* 0x000fda0003800000 */
.L_x_313:
[----:B------:R-:W-:Y:S04]  /*c560*/  BSSY B0, `(.L_x_296) ;  /* 0x000003d000007945 */ /* 0x000fe80003800000 */
[----:B------:R-:W-:Y:S05]  /*c570*/  @!P0 BRA `(.L_x_297) ;  /* 0x0000000000ec8947 */ /* 0x000fea0003800000 */
[----:B------:R-:W-:-:S04]  /*c580*/  LOP3.LUT R7, R7, 0x2, RZ, 0xfc, !PT ;  /* 0x0000000207077812 */ /* 0x000fc800078efcff */
[----:B------:R-:W-:-:S13]  /*c590*/  ISETP.NE.AND P0, PT, R7, 0x3, PT ;  /* 0x000000030700780c */ /* 0x000fda0003f05270 */
[----:B------:R-:W-:Y:S05]  /*c5a0*/  @!P0 BRA `(.L_x_298) ;  /* 0x0000000000048947 */ /* 0x000fea0003800000 */
[----:B------:R-:W-:Y:S01]  /*c5b0*/  BPT.TRAP 0x1 ;  /* 0x000000040000795c */ /* 0x000fe20000300000 */
.L_x_298:
[----:B------:R-:W0:Y:S01]  /*c5c0*/  S2R R3, SR_CgaCtaId ;  /* 0x0000000000037919 */ /* 0x000e220000008800 */
[----:B------:R-:W-:Y:S02]  /*c5d0*/  MOV R0, 0x400 ;  /* 0x0000040000007802 */ /* 0x000fe40000000f00 */
[----:B------:R-:W-:Y:S02]  /*c5e0*/  SHF.L.U32 R2, R12, 0x1f, RZ ;  /* 0x0000001f0c027819 */ /* 0x000fe400000006ff */
[----:B0-----:R-:W-:-:S05]  /*c5f0*/  LEA R0, R3, R0, 0x18 ;  /* 0x0000000003007211 */ /* 0x001fca00078ec0ff */
[----:B------:R-:W-:-:S04]  /*c600*/  VIADD R0, R0, 0x30 ;  /* 0x0000003000007836 */ /* 0x000fc80000000000 */
[C---:B------:R-:W-:Y:S02]  /*c610*/  IMAD R5, R15.reuse, 0x8, R0 ;  /* 0x000000080f057824 */ /* 0x040fe400078e0200 */
[----:B------:R-:W-:Y:S02]  /*c620*/  VIADD R15, R15, 0x1 ;  /* 0x000000010f0f7836 */ /* 0x000fe40000000000 */
[----:B------:R-:W0:Y:S03]  /*c630*/  SYNCS.PHASECHK.TRANS64.TRYWAIT P0, [R5+URZ], R2 ;  /* 0x00000002050075a7 */ /* 0x000e26000800017f */
[----:B------:R-:W-:-:S04]  /*c640*/  ISETP.NE.AND P1, PT, R15, 0x6, PT ;  /* 0x000000060f00780c */ /* 0x000fc80003f25270 */
[----:B------:R-:W-:Y:S02]  /*c650*/  SEL R3, RZ, 0x1, P1 ;  /* 0x00000001ff037807 */ /* 0x000fe40000800000 */
[----:B------:R-:W-:Y:S02]  /*c660*/  SEL R15, R15, RZ, P1 ;  /* 0x000000ff0f0f7207 */ /* 0x000fe40000800000 */
[----:B------:R-:W-:-:S03]  /*c670*/  LOP3.LUT R12, R12, R3, RZ, 0x3c, !PT ;  /* 0x000000030c0c7212 */ /* 0x000fc600078e3cff */
[----:B------:R-:W-:Y:S01]  /*c680*/  IMAD R7, R15, 0x8, R0 ;  /* 0x000000080f077824 */ /* 0x000fe200078e0200 */
[----:B------:R-:W-:Y:S01]  /*c690*/  SHF.L.U32 R4, R12, 0x1f, RZ ;  /* 0x0000001f0c047819 */ /* 0x000fe200000006ff */
[----:B0-----:R-:W-:Y:S06]  /*c6a0*/  @!P0 BRA `(.L_x_299) ;  /* 0x0000000400488947 */ /* 0x001fec0003800000 */
.L_x_314:
[----:B------:R-:W1:Y:S01]  /*c6b0*/  SYNCS.PHASECHK.TRANS64.TRYWAIT P0, [R7+URZ], R4 ;  /* 0x00000004070075a7 */ /* 0x000e62000800017f */
[----:B0-----:R-:W-:-:S05]  /*c6c0*/  VIADD R2, R15, 0x1 ;  /* 0x000000010f027836 */ /* 0x001fca0000000000 */
[----:B------:R-:W-:-:S04]  /*c6d0*/  ISETP.NE.AND P1, PT, R2, 0x6, PT ;  /* 0x000000060200780c */ /* 0x000fc80003f25270 */
[----:B------:R-:W-:Y:S02]  /*c6e0*/  SEL R3, RZ, 0x1, P1 ;  /* 0x00000001ff037807 */ /* 0x000fe40000800000 */
[----:B------:R-:W-:Y:S02]  /*c6f0*/  SEL R9, R2, RZ, P1 ;  /* 0x000000ff02097207 */ /* 0x000fe40000800000 */
[----:B------:R-:W-:-:S03]  /*c700*/  LOP3.LUT R12, R12, R3, RZ, 0x3c, !PT ;  /* 0x000000030c0c7212 */ /* 0x000fc600078e3cff */
[----:B------:R-:W-:Y:S01]  /*c710*/  IMAD R6, R9, 0x8, R0 ;  /* 0x0000000809067824 */ /* 0x000fe200078e0200 */
[----:B------:R-:W-:Y:S01]  /*c720*/  SHF.L.U32 R5, R12, 0x1f, RZ ;  /* 0x0000001f0c057819 */ /* 0x000fe200000006ff */
[----:B-1----:R-:W-:Y:S06]  /*c730*/  @!P0 BRA `(.L_x_300) ;  /* 0x0000000400388947 */ /* 0x002fec0003800000 */
.L_x_315:
[----:B------:R-:W1:Y:S01]  /*c740*/  SYNCS.PHASECHK.TRANS64.TRYWAIT P0, [R6+URZ], R5 ;  /* 0x00000005060075a7 */ /* 0x000e62000800017f */
[----:B------:R-:W-:-:S05]  /*c750*/  VIADD R2, R9, 0x1 ;  /* 0x0000000109027836 */ /* 0x000fca0000000000 */
[----:B------:R-:W-:-:S04]  /*c760*/  ISETP.NE.AND P1, PT, R2, 0x6, PT ;  /* 0x000000060200780c */ /* 0x000fc80003f25270 */
[----:B------:R-:W-:Y:S02]  /*c770*/  SEL R3, RZ, 0x1, P1 ;  /* 0x00000001ff037807 */ /* 0x000fe40000800000 */
[----:B0-----:R-:W-:Y:S02]  /*c780*/  SEL R7, R2, RZ, P1 ;  /* 0x000000ff02077207 */ /* 0x001fe40000800000 */
[----:B------:R-:W-:-:S03]  /*c790*/  LOP3.LUT R12, R12, R3, RZ, 0x3c, !PT ;  /* 0x000000030c0c7212 */ /* 0x000fc600078e3cff */
[----:B------:R-:W-:Y:S01]  /*c7a0*/  IMAD R9, R7, 0x8, R0 ;  /* 0x0000000807097824 */ /* 0x000fe200078e0200 */
[----:B------:R-:W-:Y:S01]  /*c7b0*/  SHF.L.U32 R4, R12, 0x1f, RZ ;  /* 0x0000001f0c047819 */ /* 0x000fe200000006ff */
[----:B-1----:R-:W-:Y:S06]  /*c7c0*/  @!P0 BRA `(.L_x_301) ;  /* 0x0000000400288947 */ /* 0x002fec0003800000 */
.L_x_316:
[----:B------:R-:W1:Y:S01]  /*c7d0*/  SYNCS.PHASECHK.TRANS64.TRYWAIT P0, [R9+URZ], R4 ;  /* 0x00000004090075a7 */ /* 0x000e62000800017f */
[----:B------:R-:W-:-:S05]  /*c7e0*/  VIADD R2, R7, 0x1 ;  /* 0x0000000107027836 */ /* 0x000fca0000000000 */
[----:B------:R-:W-:-:S04]  /*c7f0*/  ISETP.NE.AND P1, PT, R2, 0x6, PT ;  /* 0x000000060200780c */ /* 0x000fc80003f25270 */
[----:B------:R-:W-:Y:S02]  /*c800*/  SEL R3, RZ, 0x1, P1 ;  /* 0x00000001ff037807 */ /* 0x000fe40000800000 */
[----:B------:R-:W-:Y:S02]  /*c810*/  SEL R7, R2, RZ, P1 ;  /* 0x000000ff02077207 */ /* 0x000fe40000800000 */
[----:B------:R-:W-:-:S03]  /*c820*/  LOP3.LUT R11, R12, R3, RZ, 0x3c, !PT ;  /* 0x000000030c0b7212 */ /* 0x000fc600078e3cff */
[----:B0-----:R-:W-:Y:S01]  /*c830*/  IMAD R6, R7, 0x8, R0 ;  /* 0x0000000807067824 */ /* 0x001fe200078e0200 */
[----:B------:R-:W-:Y:S01]  /*c840*/  SHF.L.U32 R5, R11, 0x1f, RZ ;  /* 0x0000001f0b057819 */ /* 0x000fe200000006ff */
[----:B-1----:R-:W-:Y:S06]  /*c850*/  @!P0 BRA `(.L_x_302) ;  /* 0x0000000400188947 */ /* 0x002fec0003800000 */
.L_x_317:
[----:B------:R-:W1:Y:S01]  /*c860*/  SYNCS.PHASECHK.TRANS64.TRYWAIT P0, [R6+URZ], R5 ;  /* 0x00000005060075a7 */ /* 0x000e62000800017f */
[----:B------:R-:W-:-:S05]  /*c870*/  VIADD R2, R7, 0x1 ;  /* 0x0000000107027836 */ /* 0x000fca0000000000 */
[----:B------:R-:W-:-:S04]  /*c880*/  ISETP.NE.AND P1, PT, R2, 0x6, PT ;  /* 0x000000060200780c */ /* 0x000fc80003f25270 */
[----:B0-----:R-:W-:Y:S02]  /*c890*/  SEL R4, RZ, 0x1, P1 ;  /* 0x00000001ff047807 */ /* 0x001fe40000800000 */
[----:B------:R-:W-:Y:S02]  /*c8a0*/  SEL R3, R2, RZ, P1 ;  /* 0x000000ff02037207 */ /* 0x000fe40000800000 */
[----:B------:R-:W-:Y:S01]  /*c8b0*/  LOP3.LUT R4, R11, R4, RZ, 0x3c, !PT ;  /* 0x000000040b047212 */ /* 0x000fe200078e3cff */
[----:B-1----:R-:W-:Y:S06]  /*c8c0*/  @!P0 BRA `(.L_x_303) ;  /* 0x0000000400108947 */ /* 0x002fec0003800000 */
.L_x_318:
[----:B------:R-:W-:Y:S01]  /*c8d0*/  IMAD R3, R3, 0x8, R0 ;  /* 0x0000000803037824 */ /* 0x000fe200078e0200 */
[----:B------:R-:W-:-:S07]  /*c8e0*/  SHF.L.U32 R0, R4, 0x1f, RZ ;  /* 0x0000001f04007819 */ /* 0x000fce00000006ff */
.L_x_304:
[----:B-1----:R1:W2:Y:S02]  /*c8f0*/  SYNCS.PHASECHK.TRANS64.TRYWAIT P0, [R3+URZ], R0 ;  /* 0x00000000030075a7 */ /* 0x0022a4000800017f */
[----:B--2---:R-:W-:Y:S05]  /*c900*/  @!P0 NANOSLEEP.SYNCS 0x989680 ;  /* 0x009896800000895d */ /* 0x004fea0003900000 */
[----:B------:R-:W2:Y:S02]  /*c910*/  @!P0 SYNCS.PHASECHK.TRANS64 P0, [R3+URZ], R0 ;  /* 0x00000000030085a7 */ /* 0x000ea4000800007f */
[----:B--2---:R-:W-:Y:S05]  /*c920*/  @!P0 BRA `(.L_x_304) ;  /* 0xfffffffc00f08947 */ /* 0x004fea000383ffff */
.L_x_297:
[----:B------:R-:W-:Y:S05]  /*c930*/  BSYNC B0 ;  /* 0x0000000000007941 */ /* 0x000fea0003800000 */
.L_x_296:
[----:B------:R-:W-:Y:S05]  /*c940*/  EXIT ;  /* 0x000000000000794d */ /* 0x000fea0003800000 */
.L_x_15:
[----:B0-----:R-:W-:-:S04]  /*c950*/  IMAD.U32 R19, RZ, RZ, UR12 ;  /* 0x0000000cff137e24 */ /* 0x001fc8000f8e00ff */
[----:B------:R0:W1:Y:S03]  /*c960*/  SYNCS.PHASECHK.TRANS64.TRYWAIT P0, [R19+URZ+-0x8], R18 ;  /* 0xfffff812130075a7 */ /* 0x000066000800017f */
[----:B-1----:R-:W-:Y:S05]  /*c970*/  @!P0 NANOSLEEP.SYNCS 0x989680 ;  /* 0x009896800000895d */ /* 0x002fea0003900000 */
[----:B------:R-:W1:Y:S02]  /*c980*/  @!P0 SYNCS.PHASECHK.TRANS64 P0, [R19+URZ+-0x8], R18 ;  /* 0xfffff812130085a7 */ /* 0x000e64000800007f */
[----:B-1----:R-:W-:Y:S05]  /*c990*/  @!P0 BRA `(.L_x_15) ;  /* 0xfffffffc00ec8947 */ /* 0x002fea000383ffff */
[----:B------:R-:W-:Y:S05]  /*c9a0*/  BRA `(.L_x_305) ;  /* 0xffffff4800d47947 */ /* 0x000fea000383ffff */
.L_x_20:
[----:B-1----:R-:W-:-:S04]  /*c9b0*/  IMAD.U32 R21, RZ, RZ, UR8 ;  /* 0x00000008ff157e24 */ /* 0x002fc8000f8e00ff */
[----:B------:R1:W2:Y:S03]  /*c9c0*/  SYNCS.PHASECHK.TRANS64.TRYWAIT P0, [R21+URZ], R20 ;  /* 0x00000014150075a7 */ /* 0x0002a6000800017f */
[----:B--2---:R-:W-:Y:S05]  /*c9d0*/  @!P0 NANOSLEEP.SYNCS 0x989680 ;  /* 0x009896800000895d */ /* 0x004fea0003900000 */
[----:B------:R-:W2:Y:S02]  /*c9e0*/  @!P0 SYNCS.PHASECHK.TRANS64 P0, [R21+URZ], R20 ;  /* 0x00000014150085a7 */ /* 0x000ea4000800007f */
[----:B--2---:R-:W-:Y:S05]  /*c9f0*/  @!P0 BRA `(.L_x_20) ;  /* 0xfffffffc00ec8947 */ /* 0x004fea000383ffff */
[----:B------:R-:W-:Y:S05]  /*ca00*/  BRA `(.L_x_19) ;  /* 0xffffff5000087947 */ /* 0x000fea000383ffff */
.L_x_24:
[----:B0-----:R-:W-:-:S04]  /*ca10*/  IMAD.U32 R19, RZ, RZ, UR12 ;  /* 0x0000000cff137e24 */ /* 0x001fc8000f8e00ff */
[----:B------:R0:W2:Y:S03]  /*ca20*/  SYNCS.PHASECHK.TRANS64.TRYWAIT P0, [R19+URZ+0x8], R18 ;  /* 0x00000812130075a7 */ /* 0x0000a6000800017f */
[----:B--2---:R-:W-:Y:S05]  /*ca30*/  @!P0 NANOSLEEP.SYNCS 0x989680 ;  /* 0x009896800000895d */ /* 0x004fea0003900000 */
[----:B------:R-:W2:Y:S02]  /*ca40*/  @!P0 SYNCS.PHASECHK.TRANS64 P0, [R19+URZ+0x8], R18 ;  /* 0x00000812130085a7 */ /* 0x000ea4000800007f */
[----:B--2---:R-:W-:Y:S05]  /*ca50*/  @!P0 BRA `(.L_x_24) ;  /* 0xfffffffc00ec8947 */ /* 0x004fea000383ffff */
[----:B------:R-:W-:Y:S05]  /*ca60*/  BRA `(.L_x_306) ;  /* 0xffffff5000e47947 */ /* 0x000fea000383ffff */
.L_x_283:
[----:B------:R-:W-:Y:S01]  /*ca70*/  BSSY B1, `(.L_x_307) ;  /* 0x0000006000017945 */ /* 0x000fe20003800000 */
[----:B------:R-:W-:-:S07]  /*ca80*/  IMAD.MOV.U32 R10, RZ, RZ, -0x1 ;  /* 0xffffffffff0a7424 */ /* 0x000fce00078e00ff */
[----:B------:R-:W-:Y:S05]  /*ca90*/  WARPSYNC.COLLECTIVE R10, `(.L_x_308) ;  /* 0x000000000a0c7348 */ /* 0x000fea0003c00000 */
[----:B------:R-:W-:Y:S02]  /*caa0*/  ELECT P1, UR62, PT ;  /* 0x00000000003e782f */ /* 0x000fe40003820000 */
[----:B------:R-:W-:Y:S01]  /*cab0*/  MOV R10, UR62 ;  /* 0x0000003e000a7c02 */ /* 0x000fe20008000f00 */
[----:B------:R-:W-:Y:S10]  /*cac0*/  ENDCOLLECTIVE ;  /* 0x000000000000791b */ /* 0x000ff40003800000 */
.L_x_308:
[----:B------:R-:W-:Y:S05]  /*cad0*/  BSYNC B1 ;  /* 0x0000000000017941 */ /* 0x000fea0003800000 */
.L_x_307:
[----:B------:R-:W-:Y:S05]  /*cae0*/  BRA `(.L_x_309) ;  /* 0xffffffec00a47947 */ /* 0x000fea000383ffff */
.L_x_286:
[----:B-1----:R1:W2:Y:S02]  /*caf0*/  SYNCS.PHASECHK.TRANS64.TRYWAIT P1, [R18+URZ+0x30], R11 ;  /* 0x0000300b120075a7 */ /* 0x0022a4000802017f */
[----:B--2---:R-:W-:Y:S05]  /*cb00*/  @!P1 NANOSLEEP.SYNCS 0x989680 ;  /* 0x009896800000995d */ /* 0x004fea0003900000 */
[----:B------:R-:W2:Y:S02]  /*cb10*/  @!P1 SYNCS.PHASECHK.TRANS64 P1, [R18+URZ+0x30], R11 ;  /* 0x0000300b120095a7 */ /* 0x000ea4000802007f */
[----:B--2---:R-:W-:Y:S05]  /*cb20*/  @!P1 BRA `(.L_x_286) ;  /* 0xfffffffc00f09947 */ /* 0x004fea000383ffff */
[----:B------:R-:W-:Y:S05]  /*cb30*/  BRA `(.L_x_310) ;  /* 0xffffffec00dc7947 */ /* 0x000fea000383ffff */
.L_x_295:
[----:B------:R-:W-:Y:S01]  /*cb40*/  BSSY B0, `(.L_x_311) ;  /* 0x0000006000007945 */ /* 0x000fe20003800000 */
[----:B------:R-:W-:-:S07]  /*cb50*/  IMAD.MOV.U32 R10, RZ, RZ, -0x1 ;  /* 0xffffffffff0a7424 */ /* 0x000fce00078e00ff */
[----:B------:R-:W-:Y:S05]  /*cb60*/  WARPSYNC.COLLECTIVE R10, `(.L_x_312) ;  /* 0x000000000a0c7348 */ /* 0x000fea0003c00000 */
[----:B------:R-:W-:Y:S02]  /*cb70*/  ELECT P1, UR62, PT ;  /* 0x00000000003e782f */ /* 0x000fe40003820000 */
[----:B------:R-:W-:Y:S01]  /*cb80*/  MOV R10, UR62 ;  /* 0x0000003e000a7c02 */ /* 0x000fe20008000f00 */
[----:B------:R-:W-:Y:S10]  /*cb90*/  ENDCOLLECTIVE ;  /* 0x000000000000791b */ /* 0x000ff40003800000 */
.L_x_312:
[----:B------:R-:W-:Y:S05]  /*cba0*/  BSYNC B0 ;  /* 0x0000000000007941 */ /* 0x000fea0003800000 */
.L_x_311:
[----:B------:R-:W-:Y:S01]  /*cbb0*/  PLOP3.LUT P0, PT, P1, PT, PT, 0x80, 0x0 ;  /* 0x000000000000781c */ /* 0x000fe20000f0f070 */
[----:B------:R-:W-:-:S12]  /*cbc0*/  BRA `(.L_x_313) ;  /* 0xfffffff800647947 */ /* 0x000fd8000383ffff */
.L_x_299:
[----:B0-----:R0:W1:Y:S02]  /*cbd0*/  SYNCS.PHASECHK.TRANS64.TRYWAIT P0, [R5+URZ], R2 ;  /* 0x00000002050075a7 */ /* 0x001064000800017f */
[----:B-1----:R-:W-:Y:S05]  /*cbe0*/  @!P0 NANOSLEEP.SYNCS 0x989680 ;  /* 0x009896800000895d */ /* 0x002fea0003900000 */
[----:B------:R-:W1:Y:S02]  /*cbf0*/  @!P0 SYNCS.PHASECHK.TRANS64 P0, [R5+URZ], R2 ;  /* 0x00000002050085a7 */ /* 0x000e64000800007f */
[----:B-1----:R-:W-:Y:S05]  /*cc00*/  @!P0 BRA `(.L_x_299) ;  /* 0xfffffffc00f08947 */ /* 0x002fea000383ffff */
[----:B------:R-:W-:Y:S05]  /*cc10*/  BRA `(.L_x_314) ;  /* 0xfffffff800a47947 */ /* 0x000fea000383ffff */
.L_x_300:
[----:B0-----:R0:W1:Y:S02]  /*cc20*/  SYNCS.PHASECHK.TRANS64.TRYWAIT P0, [R7+URZ], R4 ;  /* 0x00000004070075a7 */ /* 0x001064000800017f */
[----:B-1----:R-:W-:Y:S05]  /*cc30*/  @!P0 NANOSLEEP.SYNCS 0x989680 ;  /* 0x009896800000895d */ /* 0x002fea0003900000 */
[----:B------:R-:W1:Y:S02]  /*cc40*/  @!P0 SYNCS.PHASECHK.TRANS64 P0, [R7+URZ], R4 ;  /* 0x00000004070085a7 */ /* 0x000e64000800007f */
[----:B-1----:R-:W-:Y:S05]  /*cc50*/  @!P0 BRA `(.L_x_300) ;  /* 0xfffffffc00f08947 */ /* 0x002fea000383ffff */
[----:B------:R-:W-:Y:S05]  /*cc60*/  BRA `(.L_x_315) ;  /* 0xfffffff800b47947 */ /* 0x000fea000383ffff */
.L_x_301:
[----:B0-----:R0:W1:Y:S02]  /*cc70*/  SYNCS.PHASECHK.TRANS64.TRYWAIT P0, [R6+URZ], R5 ;  /* 0x00000005060075a7 */ /* 0x001064000800017f */
[----:B-1----:R-:W-:Y:S05]  /*cc80*/  @!P0 NANOSLEEP.SYNCS 0x989680 ;  /* 0x009896800000895d */ /* 0x002fea0003900000 */
[----:B------:R-:W1:Y:S02]  /*cc90*/  @!P0 SYNCS.PHASECHK.TRANS64 P0, [R6+URZ], R5 ;  /* 0x00000005060085a7 */ /* 0x000e64000800007f */
[----:B-1----:R-:W-:Y:S05]  /*cca0*/  @!P0 BRA `(.L_x_301) ;  /* 0xfffffffc00f08947 */ /* 0x002fea000383ffff */
[----:B------:R-:W-:Y:S05]  /*ccb0*/  BRA `(.L_x_316) ;  /* 0xfffffff800c47947 */ /* 0x000fea000383ffff */
.L_x_302:
[----:B0-----:R0:W1:Y:S02]  /*ccc0*/  SYNCS.PHASECHK.TRANS64.TRYWAIT P0, [R9+URZ], R4 ;  /* 0x00000004090075a7 */ /* 0x001064000800017f */
[----:B-1----:R-:W-:Y:S05]  /*ccd0*/  @!P0 NANOSLEEP.SYNCS 0x989680 ;  /* 0x009896800000895d */ /* 0x002fea0003900000 */
[----:B------:R-:W1:Y:S02]  /*cce0*/  @!P0 SYNCS.PHASECHK.TRANS64 P0, [R9+URZ], R4 ;  /* 0x00000004090085a7 */ /* 0x000e64000800007f */
[----:B-1----:R-:W-:Y:S05]  /*ccf0*/  @!P0 BRA `(.L_x_302) ;  /* 0xfffffffc00f08947 */ /* 0x002fea000383ffff */
[----:B------:R-:W-:Y:S05]  /*cd00*/  BRA `(.L_x_317) ;  /* 0xfffffff800d47947 */ /* 0x000fea000383ffff */
.L_x_303:
[----:B0-----:R0:W1:Y:S02]  /*cd10*/  SYNCS.PHASECHK.TRANS64.TRYWAIT P0, [R6+URZ], R5 ;  /* 0x00000005060075a7 */ /* 0x001064000800017f */
[----:B-1----:R-:W-:Y:S05]  /*cd20*/  @!P0 NANOSLEEP.SYNCS 0x989680 ;  /* 0x009896800000895d */ /* 0x002fea0003900000 */
[----:B------:R-:W1:Y:S02]  /*cd30*/  @!P0 SYNCS.PHASECHK.TRANS64 P0, [R6+URZ], R5 ;  /* 0x00000005060085a7 */ /* 0x000e64000800007f */
[----:B-1----:R-:W-:Y:S05]  /*cd40*/  @!P0 BRA `(.L_x_303) ;  /* 0xfffffffc00f08947 */ /* 0x002fea000383ffff */
[----:B------:R-:W-:Y:S05]  /*cd50*/  BRA `(.L_x_318) ;  /* 0xfffffff800dc7947 */ /* 0x000fea000383ffff */
.L_x_319:
[----:B------:R-:W-:-:S00]  /*cd60*/  BRA `(.L_x_319) ;  /* 0xfffffffc00fc7947 */ /* 0x000fc0000383ffff */
[----:B------:R-:W-:-:S00]  /*cd70*/  NOP ;  /* 0x0000000000007918 */ /* 0x000fc00000000000 */
        /* <DEDUP_REMOVED lines=8> */
.L_x_320:


//--------------------- .nv.shared._ZN7cutlass13device_kernelINS_4gemm6kernel13GemmUniversalIN4cute5tupleIJiiiiEEENS1_10collective13CollectiveMmaINS1_40MainloopSm90TmaGmmaWarpSpecializedSparseILi6ENS5_IJNS4_1CILi1EEESB_SB_EEENS1_32KernelTmaWarpSpecializedPingpongEEENS5_IJNSA_ILi64EEENSA_ILi256EEESF_EEENS_10bfloat16_tENS5_IJNS4_6LayoutINS5_IJiNS5_IJNSA_ILi2EEEiEEEiEEENS5_IJlNS5_IJSB_SK_EEElEEEEENSJ_INS5_IJNS5_IJNS5_IJNSA_ILi8EEESK_NSA_ILi4EEEEEEiEEENS5_IJNS5_IJNSA_ILi16EEESK_SK_EEEiEEEiEEENS5_IJNS5_IJNS5_IJSF_SU_NSA_ILi1024EEEEEENSA_ILi4096EEEEEENS5_IJNS5_IJSB_NSA_ILi512EEENSA_ILi32EEEEEElEEElEEEEEEEESI_NS5_IJlSB_lEEENS4_8TiledMMAINS4_8MMA_AtomIJNS4_4SM904GMMA6SPARSE29GMMA_64x256x32_F32BF16BF16_SSILNS1D_5MajorE0ELS1G_0ELNS1D_7ScaleInE1ELS1H_1ELNS1D_9SparseSelE0EEEEEENSJ_ISC_NS5_IJNSA_ILi0EEES1L_S1L_EEEEENS5_IJNS4_10UnderscoreES1O_S1O_EEEEENS4_13SM90_TMA_LOADENS4_14ComposedLayoutINS4_7SwizzleILi2ELi4ELi3EEENS4_25smem_sparse_ptr_flag_bitsILi2ELi16EEENSJ_INS5_IJNS5_IJSB_SQ_EEENS5_IJSK_S13_EEEEEENS5_IJNS5_IJS1L_SF_EEESN_EEEEEEEvNS4_8identityES1R_NS1S_INS1T_ILi3ELi4ELi3EEENS4_18smem_ptr_flag_bitsILi16EEENSJ_INS5_IJSQ_SF_EEENS5_IJSF_SB_EEEEEEEvS24_EENS_8epilogue10collective6detail29Sm90TmaWarpSpecializedAdapterINS2E_15DefaultEpilogueIfNS5_IJSB_llEEES2I_NS2D_6thread17LinearCombinationIfLi1EffLNS2J_9ScaleType4KindE0ELNS_15FloatRoundStyleE2EfEENS1_15EpilogueDefaultEEEEEvvEEEEvNT_6ParamsE --------------------------
	.section	.nv.shared._ZN7cutlass13device_kernelINS_4gemm6kernel13GemmUniversalIN4cute5tupleIJiiiiEEENS1_10collective13CollectiveMmaINS1_40MainloopSm90TmaGmmaWarpSpecializedSparseILi6ENS5_IJNS4_1CILi1EEESB_SB_EEENS1_32KernelTmaWarpSpecializedPingpongEEENS5_IJNSA_ILi64EEENSA_ILi256EEESF_EEENS_10bfloat16_tENS5_IJNS4_6LayoutINS5_IJiNS5_IJNSA_ILi2EEEiEEEiEEENS5_IJlNS5_IJSB_SK_EEElEEEEENSJ_INS5_IJNS5_IJNS5_IJNSA_ILi8EEESK_NSA_ILi4EEEEEEiEEENS5_IJNS5_IJNSA_ILi16EEESK_SK_EEEiEEEiEEENS5_IJNS5_IJNS5_IJSF_SU_NSA_ILi1024EEEEEENSA_ILi4096EEEEEENS5_IJNS5_IJSB_NSA_ILi512EEENSA_ILi32EEEEEElEEElEEEEEEEESI_NS5_IJlSB_lEEENS4_8TiledMMAINS4_8MMA_AtomIJNS4_4SM904GMMA6SPARSE29GMMA_64x256x32_F32BF16BF16_SSILNS1D_5MajorE0ELS1G_0ELNS1D_7ScaleInE1ELS1H_1ELNS1D_9SparseSelE0EEEEEENSJ_ISC_NS5_IJNSA_ILi0EEES1L_S1L_EEEEENS5_IJNS4_10UnderscoreES1O_S1O_EEEEENS4_13SM90_TMA_LOADENS4_14ComposedLayoutINS4_7SwizzleILi2ELi4ELi3EEENS4_25smem_sparse_ptr_flag_bitsILi2ELi16EEENSJ_INS5_IJNS5_IJSB_SQ_EEENS5_IJSK_S13_EEEEEENS5_IJNS5_IJS1L_SF_EEESN_EEEEEEEvNS4_8identityES1R_NS1S_INS1T_ILi3ELi4ELi3EEENS4_18smem_ptr_flag_bitsILi16EEENSJ_INS5_IJSQ_SF_EEENS5_IJSF_SB_EEEEEEEvS24_EENS_8epilogue10collective6detail29Sm90TmaWarpSpecializedAdapterINS2E_15DefaultEpilogueIfNS5_IJSB_llEEES2I_NS2D_6thread17LinearCombinationIfLi1EffLNS2J_9ScaleType4KindE0ELNS_15FloatRoundStyleE2EfEENS1_15EpilogueDefaultEEEEEvvEEEEvNT_6ParamsE,"aw",@nobits
	.sectionflags	@""
	.align	16
	.zero		1024


//--------------------- .nv.shared.reserved.0     --------------------------
	.section	.nv.shared.reserved.0,"aw",@nobits
	.weak		__nv_reservedSMEM_offset_0_alias
	.size		__nv_reservedSMEM_offset_0_alias, 0, 0
	.other		__nv_reservedSMEM_offset_0_alias,@"STO_CUDA_RESERVED_SHARED STV_DEFAULT"
__nv_reservedSMEM_offset_0_alias:
	.zero		0


//--------------------- .nv.global                --------------------------
	.section	.nv.global,"aw",@nobits
.nv.global:
	.type		_ZN39_INTERNAL_e320dba2_4_k_cu_e9da9103_30214cute1_E,@object
	.size		_ZN39_INTERNAL_e320dba2_4_k_cu_e9da9103_30214cute1_E,(_ZN39_INTERNAL_e320dba2_4_k_cu_e9da9103_30214cuda3std3__45__cpo6cbeginE - _ZN39_INTERNAL_e320dba2_4_k_cu_e9da9103_30214cute1_E)
_ZN39_INTERNAL_e320dba2_4_k_cu_e9da9103_30214cute1_E:
	.zero		1
	.type		_ZN39_INTERNAL_e320dba2_4_k_cu_e9da9103_30214cuda3std3__45__cpo6cbeginE,@object
	.size		_ZN39_INTERNAL_e320dba2_4_k_cu_e9da9103_30214cuda3std3__45__cpo6cbeginE,(_ZN39_INTERNAL_e320dba2_4_k_cu_e9da9103_30214cuda3std3__48in_placeE - _ZN39_INTERNAL_e320dba2_4_k_cu_e9da9103_30214cuda3std3__45__cpo6cbeginE)
_ZN39_INTERNAL_e320dba2_4_k_cu_e9da9103_30214cuda3std3__45__cpo6cbeginE:
	.zero		1
	.type		_ZN39_INTERNAL_e320dba2_4_k_cu_e9da9103_30214cuda3std3__48in_placeE,@object
	.size		_ZN39_INTERNAL_e320dba2_4_k_cu_e9da9103_30214cuda3std3__48in_placeE,(_ZN39_INTERNAL_e320dba2_4_k_cu_e9da9103_30214cuda3std6ranges3__45__cpo9iter_moveE - _ZN39_INTERNAL_e320dba2_4_k_cu_e9da9103_30214cuda3std3__48in_placeE)
_ZN39_INTERNAL_e320dba2_4_k_cu_e9da9103_30214cuda3std3__48in_placeE:
	.zero		1
	.type		_ZN39_INTERNAL_e320dba2_4_k_cu_e9da9103_30214cuda3std6ranges3__45__cpo9iter_moveE,@object
	.size		_ZN39_INTERNAL_e320dba2_4_k_cu_e9da9103_30214cuda3std6ranges3__45__cpo9iter_moveE,(_ZN39_INTERNAL_e320dba2_4_k_cu_e9da9103_30214cuda3std3__45__cpo5beginE - _ZN39_INTERNAL_e320dba2_4_k_cu_e9da9103_30214cuda3std6ranges3__45__cpo9iter_moveE)
_ZN39_INTERNAL_e320dba2_4_k_cu_e9da9103_30214cuda3std6ranges3__45__cpo9iter_moveE:
	.zero		1
	.type		_ZN39_INTERNAL_e320dba2_4_k_cu_e9da9103_30214cuda3std3__45__cpo5beginE,@object
	.size		_ZN39_INTERNAL_e320dba2_4_k_cu_e9da9103_30214cuda3std3__45__cpo5beginE,(_ZN39_INTERNAL_e320dba2_4_k_cu_e9da9103_30214cuda3std3__441_GLOBAL__N__e320dba2_4_k_cu_e9da9103_30216ignoreE - _ZN39_INTERNAL_e320dba2_4_k_cu_e9da9103_30214cuda3std3__45__cpo5beginE)
_ZN39_INTERNAL_e320dba2_4_k_cu_e9da9103_30214cuda3std3__45__cpo5beginE:
	.zero		1
	.type		_ZN39_INTERNAL_e320dba2_4_k_cu_e9da9103_30214cuda3std3__441_GLOBAL__N__e320dba2_4_k_cu_e9da9103_30216ignoreE,@object
	.size		_ZN39_INTERNAL_e320dba2_4_k_cu_e9da9103_30214cuda3std3__441_GLOBAL__N__e320dba2_4_k_cu_e9da9103_30216ignoreE,(_ZN39_INTERNAL_e320dba2_4_k_cu_e9da9103_30214cute7productE - _ZN39_INTERNAL_e320dba2_4_k_cu_e9da9103_30214cuda3std3__441_GLOBAL__N__e320dba2_4_k_cu_e9da9103_30216ignoreE)
_ZN39_INTERNAL_e320dba2_4_k_cu_e9da9103_30214cuda3std3__441_GLOBAL__N__e320dba2_4_k_cu_e9da9103_30216ignoreE:
	.zero		1
	.type		_ZN39_INTERNAL_e320dba2_4_k_cu_e9da9103_30214cute7productE,@object
	.size		_ZN39_INTERNAL_e320dba2_4_k_cu_e9da9103_30214cute7productE,(_ZN39_INTERNAL_e320dba2_4_k_cu_e9da9103_30214cuda3std3__45__cpo3endE - _ZN39_INTERNAL_e320dba2_4_k_cu_e9da9103_30214cute7productE)
_ZN39_INTERNAL_e320dba2_4_k_cu_e9da9103_30214cute7productE:
	.zero		1
	.type		_ZN39_INTERNAL_e320dba2_4_k_cu_e9da9103_30214cuda3std3__45__cpo3endE,@object
	.size		_ZN39_INTERNAL_e320dba2_4_k_cu_e9da9103_30214cuda3std3__45__cpo3endE,(_ZN39_INTERNAL_e320dba2_4_k_cu_e9da9103_30214cuda3std3__419piecewise_constructE - _ZN39_INTERNAL_e320dba2_4_k_cu_e9da9103_30214cuda3std3__45__cpo3endE)
_ZN39_INTERNAL_e320dba2_4_k_cu_e9da9103_30214cuda3std3__45__cpo3endE:
	.zero		1
	.type		_ZN39_INTERNAL_e320dba2_4_k_cu_e9da9103_30214cuda3std3__419piecewise_constructE,@object
	.size		_ZN39_INTERNAL_e320dba2_4_k_cu_e9da9103_30214cuda3std3__419piecewise_constructE,(_ZN39_INTERNAL_e320dba2_4_k_cu_e9da9103_30214cuda3std3__45__cpo4cendE - _ZN39_INTERNAL_e320dba2_4_k_cu_e9da9103_30214cuda3std3__419piecewise_constructE)
_ZN39_INTERNAL_e320dba2_4_k_cu_e9da9103_30214cuda3std3__419piecewise_constructE:
	.zero		1
	.type		_ZN39_INTERNAL_e320dba2_4_k_cu_e9da9103_30214cuda3std3__45__cpo4cendE,@object
	.size		_ZN39_INTERNAL_e320dba2_4_k_cu_e9da9103_30214cuda3std3__45__cpo4cendE,(_ZN39_INTERNAL_e320dba2_4_k_cu_e9da9103_30214cuda3std6ranges3__45__cpo4swapE - _ZN39_INTERNAL_e320dba2_4_k_cu_e9da9103_30214cuda3std3__45__cpo4cendE)
_ZN39_INTERNAL_e320dba2_4_k_cu_e9da9103_30214cuda3std3__45__cpo4cendE:
	.zero		1
	.type		_ZN39_INTERNAL_e320dba2_4_k_cu_e9da9103_30214cuda3std6ranges3__45__cpo4swapE,@object
	.size		_ZN39_INTERNAL_e320dba2_4_k_cu_e9da9103_30214cuda3std6ranges3__45__cpo4swapE,(.L_7 - _ZN39_INTERNAL_e320dba2_4_k_cu_e9da9103_30214cuda3std6ranges3__45__cpo4swapE)
_ZN39_INTERNAL_e320dba2_4_k_cu_e9da9103_30214cuda3std6ranges3__45__cpo4swapE:
	.zero		1
.L_7:


//--------------------- .nv.constant0._ZN7cutlass13device_kernelINS_4gemm6kernel13GemmUniversalIN4cute5tupleIJiiiiEEENS1_10collective13CollectiveMmaINS1_40MainloopSm90TmaGmmaWarpSpecializedSparseILi6ENS5_IJNS4_1CILi1EEESB_SB_EEENS1_32KernelTmaWarpSpecializedPingpongEEENS5_IJNSA_ILi64EEENSA_ILi256EEESF_EEENS_10bfloat16_tENS5_IJNS4_6LayoutINS5_IJiNS5_IJNSA_ILi2EEEiEEEiEEENS5_IJlNS5_IJSB_SK_EEElEEEEENSJ_INS5_IJNS5_IJNS5_IJNSA_ILi8EEESK_NSA_ILi4EEEEEEiEEENS5_IJNS5_IJNSA_ILi16EEESK_SK_EEEiEEEiEEENS5_IJNS5_IJNS5_IJSF_SU_NSA_ILi1024EEEEEENSA_ILi4096EEEEEENS5_IJNS5_IJSB_NSA_ILi512EEENSA_ILi32EEEEEElEEElEEEEEEEESI_NS5_IJlSB_lEEENS4_8TiledMMAINS4_8MMA_AtomIJNS4_4SM904GMMA6SPARSE29GMMA_64x256x32_F32BF16BF16_SSILNS1D_5MajorE0ELS1G_0ELNS1D_7ScaleInE1ELS1H_1ELNS1D_9SparseSelE0EEEEEENSJ_ISC_NS5_IJNSA_ILi0EEES1L_S1L_EEEEENS5_IJNS4_10UnderscoreES1O_S1O_EEEEENS4_13SM90_TMA_LOADENS4_14ComposedLayoutINS4_7SwizzleILi2ELi4ELi3EEENS4_25smem_sparse_ptr_flag_bitsILi2ELi16EEENSJ_INS5_IJNS5_IJSB_SQ_EEENS5_IJSK_S13_EEEEEENS5_IJNS5_IJS1L_SF_EEESN_EEEEEEEvNS4_8identityES1R_NS1S_INS1T_ILi3ELi4ELi3EEENS4_18smem_ptr_flag_bitsILi16EEENSJ_INS5_IJSQ_SF_EEENS5_IJSF_SB_EEEEEEEvS24_EENS_8epilogue10collective6detail29Sm90TmaWarpSpecializedAdapterINS2E_15DefaultEpilogueIfNS5_IJSB_llEEES2I_NS2D_6thread17LinearCombinationIfLi1EffLNS2J_9ScaleType4KindE0ELNS_15FloatRoundStyleE2EfEENS1_15EpilogueDefaultEEEEEvvEEEEvNT_6ParamsE --------------------------
	.section	.nv.constant0._ZN7cutlass13device_kernelINS_4gemm6kernel13GemmUniversalIN4cute5tupleIJiiiiEEENS1_10collective13CollectiveMmaINS1_40MainloopSm90TmaGmmaWarpSpecializedSparseILi6ENS5_IJNS4_1CILi1EEESB_SB_EEENS1_32KernelTmaWarpSpecializedPingpongEEENS5_IJNSA_ILi64EEENSA_ILi256EEESF_EEENS_10bfloat16_tENS5_IJNS4_6LayoutINS5_IJiNS5_IJNSA_ILi2EEEiEEEiEEENS5_IJlNS5_IJSB_SK_EEElEEEEENSJ_INS5_IJNS5_IJNS5_IJNSA_ILi8EEESK_NSA_ILi4EEEEEEiEEENS5_IJNS5_IJNSA_ILi16EEESK_SK_EEEiEEEiEEENS5_IJNS5_IJNS5_IJSF_SU_NSA_ILi1024EEEEEENSA_ILi4096EEEEEENS5_IJNS5_IJSB_NSA_ILi512EEENSA_ILi32EEEEEElEEElEEEEEEEESI_NS5_IJlSB_lEEENS4_8TiledMMAINS4_8MMA_AtomIJNS4_4SM904GMMA6SPARSE29GMMA_64x256x32_F32BF16BF16_SSILNS1D_5MajorE0ELS1G_0ELNS1D_7ScaleInE1ELS1H_1ELNS1D_9SparseSelE0EEEEEENSJ_ISC_NS5_IJNSA_ILi0EEES1L_S1L_EEEEENS5_IJNS4_10UnderscoreES1O_S1O_EEEEENS4_13SM90_TMA_LOADENS4_14ComposedLayoutINS4_7SwizzleILi2ELi4ELi3EEENS4_25smem_sparse_ptr_flag_bitsILi2ELi16EEENSJ_INS5_IJNS5_IJSB_SQ_EEENS5_IJSK_S13_EEEEEENS5_IJNS5_IJS1L_SF_EEESN_EEEEEEEvNS4_8identityES1R_NS1S_INS1T_ILi3ELi4ELi3EEENS4_18smem_ptr_flag_bitsILi16EEENSJ_INS5_IJSQ_SF_EEENS5_IJSF_SB_EEEEEEEvS24_EENS_8epilogue10collective6detail29Sm90TmaWarpSpecializedAdapterINS2E_15DefaultEpilogueIfNS5_IJSB_llEEES2I_NS2D_6thread17LinearCombinationIfLi1EffLNS2J_9ScaleType4KindE0ELNS_15FloatRoundStyleE2EfEENS1_15EpilogueDefaultEEEEEvvEEEEvNT_6ParamsE,"a",@progbits
	.sectionflags	@""
	.align	4
.nv.constant0._ZN7cutlass13device_kernelINS_4gemm6kernel13GemmUniversalIN4cute5tupleIJiiiiEEENS1_10collective13CollectiveMmaINS1_40MainloopSm90TmaGmmaWarpSpecializedSparseILi6ENS5_IJNS4_1CILi1EEESB_SB_EEENS1_32KernelTmaWarpSpecializedPingpongEEENS5_IJNSA_ILi64EEENSA_ILi256EEESF_EEENS_10bfloat16_tENS5_IJNS4_6LayoutINS5_IJiNS5_IJNSA_ILi2EEEiEEEiEEENS5_IJlNS5_IJSB_SK_EEElEEEEENSJ_INS5_IJNS5_IJNS5_IJNSA_ILi8EEESK_NSA_ILi4EEEEEEiEEENS5_IJNS5_IJNSA_ILi16EEESK_SK_EEEiEEEiEEENS5_IJNS5_IJNS5_IJSF_SU_NSA_ILi1024EEEEEENSA_ILi4096EEEEEENS5_IJNS5_IJSB_NSA_ILi512EEENSA_ILi32EEEEEElEEElEEEEEEEESI_NS5_IJlSB_lEEENS4_8TiledMMAINS4_8MMA_AtomIJNS4_4SM904GMMA6SPARSE29GMMA_64x256x32_F32BF16BF16_SSILNS1D_5MajorE0ELS1G_0ELNS1D_7ScaleInE1ELS1H_1ELNS1D_9SparseSelE0EEEEEENSJ_ISC_NS5_IJNSA_ILi0EEES1L_S1L_EEEEENS5_IJNS4_10UnderscoreES1O_S1O_EEEEENS4_13SM90_TMA_LOADENS4_14ComposedLayoutINS4_7SwizzleILi2ELi4ELi3EEENS4_25smem_sparse_ptr_flag_bitsILi2ELi16EEENSJ_INS5_IJNS5_IJSB_SQ_EEENS5_IJSK_S13_EEEEEENS5_IJNS5_IJS1L_SF_EEESN_EEEEEEEvNS4_8identityES1R_NS1S_INS1T_ILi3ELi4ELi3EEENS4_18smem_ptr_flag_bitsILi16EEENSJ_INS5_IJSQ_SF_EEENS5_IJSF_SB_EEEEEEEvS24_EENS_8epilogue10collective6detail29Sm90TmaWarpSpecializedAdapterINS2E_15DefaultEpilogueIfNS5_IJSB_llEEES2I_NS2D_6thread17LinearCombinationIfLi1EffLNS2J_9ScaleType4KindE0ELNS_15FloatRoundStyleE2EfEENS1_15EpilogueDefaultEEEEEvvEEEEvNT_6ParamsE:
	.zero		1920


//--------------------- SYMBOLS --------------------------

	.type		.nv.reservedSmem.offset0,@object
	.size		.nv.reservedSmem.offset0,0x4
